//
// Generated by NVIDIA NVVM Compiler
//
// Compiler Build ID: CL-36424714
// Cuda compilation tools, release 13.0, V13.0.88
// Based on NVVM 20.0.0
//

.version 9.0
.target sm_100
.address_size 64

	// .globl	_Z15simd_intrinsicsiPKjPj

.visible .entry _Z15simd_intrinsicsiPKjPj(
	.param .u32 _Z15simd_intrinsicsiPKjPj_param_0,
	.param .u64 .ptr .align 1 _Z15simd_intrinsicsiPKjPj_param_1,
	.param .u64 .ptr .align 1 _Z15simd_intrinsicsiPKjPj_param_2
)
{
	.reg .pred 	%p<3>;
	.reg .b32 	%r<614>;
	.reg .b64 	%rd<10>;

	ld.param.u32 	%r1, [_Z15simd_intrinsicsiPKjPj_param_0];
	mov.u32 	%r2, %tid.x;
	mov.u32 	%r3, %ctaid.x;
	mov.u32 	%r4, %ntid.x;
	mad.lo.s32 	%r5, %r3, %r4, %r2;
	setp.ge.s32 	%p1, %r5, %r1;
	@%p1 bra 	$L__BB0_2;
	ld.param.u64 	%rd9, [_Z15simd_intrinsicsiPKjPj_param_2];
	ld.param.u64 	%rd8, [_Z15simd_intrinsicsiPKjPj_param_1];
	cvta.to.global.u64 	%rd3, %rd8;
	cvta.to.global.u64 	%rd4, %rd9;
	mov.u32 	%r332, %ctaid.x;
	mov.u32 	%r333, %ntid.x;
	mov.u32 	%r334, %tid.x;
	mad.lo.s32 	%r335, %r332, %r333, %r334;
	mul.wide.s32 	%rd5, %r335, 4;
	add.s64 	%rd6, %rd3, %rd5;
	ld.global.u32 	%r7, [%rd6];
	and.b32  	%r336, %r335, 1;
	setp.eq.b32 	%p2, %r336, 1;
	selp.b32 	%r337, 1, -1, %p2;
	add.s32 	%r321, %r7, %r337;
	xor.b32  	%r267, %r321, %r7;
	// begin inline asm
	{                                     
	.reg .u32 __$tempa,__$tempm,__$tempr; 
	mov.b32  __$tempa,%r7;                 
	prmt.b32 __$tempm,__$tempa,0,0xbb99;  
	xor.b32  __$tempr,__$tempa,__$tempm;  
	and.b32  __$tempm,__$tempm,0x00010001;
	add.u32  __$tempr,__$tempr,__$tempm;  
	mov.b32  %r6,__$tempr;                 
	}
	// end inline asm
	xor.b32  	%r18, %r7, -2139062144;
	mov.b32 	%r10, -2139062144;
	mov.b32 	%r296, 0;
	mov.u32 	%r8, %r296;
	// begin inline asm
	vabsdiff4.u32.u32.u32 %r8,%r18,%r10,%r8;
	// end inline asm
	// begin inline asm
	{                                                 
	.reg .b16 __temp$b_lo, __temp$b_hi;                
	.reg .b32 __temp$b_neg;                            
	mov.b32 {__temp$b_lo, __temp$b_hi}, %r321;            
	neg.s16 __temp$b_lo, __temp$b_lo;                  
	neg.s16 __temp$b_hi, __temp$b_hi;                  
	mov.b32 __temp$b_neg, {__temp$b_lo, __temp$b_hi};  
	add.s16x2 %r12, %r7, __temp$b_neg;                    
	}
	// end inline asm
	xor.b32  	%r338, %r12, %r7;
	and.b32  	%r324, %r338, %r267;
	xor.b32  	%r15, %r324, %r12;
	// begin inline asm
	prmt.b32 %r15, %r15, 0, 0xbb99;
	// end inline asm
	xor.b32  	%r339, %r15, %r12;
	and.b32  	%r340, %r15, 65537;
	add.s32 	%r341, %r339, %r340;
	xor.b32  	%r19, %r321, -2139062144;
	mov.u32 	%r17, %r296;
	// begin inline asm
	vabsdiff4.u32.u32.u32 %r17,%r18,%r19,%r17;
	// end inline asm
	not.b32 	%r342, %r321;
	or.b32  	%r343, %r7, %r342;
	xor.b32  	%r344, %r7, %r342;
	shr.u32 	%r345, %r344, 1;
	and.b32  	%r346, %r345, 2147450879;
	sub.s32 	%r21, %r343, %r346;
	// begin inline asm
	prmt.b32 %r21, %r21, 0, 0xbb99;
	// end inline asm
	and.b32  	%r347, %r21, %r267;
	xor.b32  	%r348, %r347, %r321;
	xor.b32  	%r349, %r347, %r7;
	sub.s32 	%r350, %r348, %r349;
	mov.u32 	%r23, %r296;
	// begin inline asm
	vabsdiff4.u32.u32.u32 %r23,%r7,%r321,%r23;
	// end inline asm
	mov.u32 	%r27, %r6;
	// begin inline asm
	prmt.b32 %r27, %r27, 0, 0xbb99;
	// end inline asm
	mov.u32 	%r29, %r8;
	// begin inline asm
	prmt.b32 %r29, %r29, 0, 0xba98;
	// end inline asm
	// begin inline asm
	add.u16x2 %r31, %r7, %r321;	

	// end inline asm
	and.b32  	%r351, %r7, 2139062143;
	and.b32  	%r352, %r321, 2139062143;
	and.b32  	%r353, %r267, -2139062144;
	add.s32 	%r354, %r352, %r351;
	xor.b32  	%r355, %r31, %r7;
	xor.b32  	%r356, %r31, %r321;
	and.b32  	%r34, %r355, %r356;
	// begin inline asm
	prmt.b32 %r34, %r34, 0, 0xbb99;
	// end inline asm
	mov.u32 	%r36, %r7;
	// begin inline asm
	prmt.b32 %r36, %r36, 0, 0xbb99;
	// end inline asm
	xor.b32  	%r357, %r36, 2147450879;
	not.b32 	%r358, %r34;
	and.b32  	%r359, %r31, %r358;
	and.b32  	%r360, %r357, %r34;
	or.b32  	%r361, %r360, %r359;
	xor.b32  	%r362, %r354, %r321;
	xor.b32  	%r363, %r354, %r7;
	and.b32  	%r38, %r362, %r363;
	// begin inline asm
	prmt.b32 %r38, %r38, 0, 0xba98;
	// end inline asm
	mov.u32 	%r40, %r7;
	// begin inline asm
	prmt.b32 %r40, %r40, 0, 0xba98;
	// end inline asm
	xor.b32  	%r364, %r40, 2139062143;
	xor.b32  	%r365, %r354, %r353;
	not.b32 	%r366, %r38;
	and.b32  	%r367, %r365, %r366;
	and.b32  	%r368, %r364, %r38;
	or.b32  	%r369, %r368, %r367;
	and.b32  	%r370, %r321, %r7;
	or.b32  	%r371, %r321, %r7;
	not.b32 	%r372, %r31;
	and.b32  	%r373, %r371, %r372;
	or.b32  	%r42, %r373, %r370;
	// begin inline asm
	prmt.b32 %r42, %r42, 0, 0xbb99;
	// end inline asm
	not.b32 	%r374, %r267;
	xor.b32  	%r375, %r374, %r354;
	and.b32  	%r376, %r371, %r375;
	or.b32  	%r44, %r376, %r370;
	// begin inline asm
	prmt.b32 %r44, %r44, 0, 0xba98;
	// end inline asm
	or.b32  	%r377, %r44, %r365;
	// begin inline asm
	{                      
	.reg .u32 a,b,c,r,s,t,u,v;
	mov.b32 a,%r7;          
	mov.b32 b,%r321;          
	and.b32 u,a,0xfffefffe;
	and.b32 v,b,0xfffefffe;
	xor.b32 s,a,b;         
	and.b32 t,a,b;         
	shr.u32 u,u,1;         
	shr.u32 v,v,1;         
	and.b32 c,s,0x00010001;
	and.b32 s,s,0x80008000;
	and.b32 t,t,0x00010001;
	add.u32 r,u,v;         
	add.u32 r,r,t;         
	xor.b32 r,r,s;         
	shr.u32 t,r,15;        
	not.b32 t,t;           
	and.b32 t,t,c;         
	add.u32 r,r,t;         
	mov.b32 %r46,r;          
	}
	// end inline asm
	// begin inline asm
	{                      
	.reg .u32 a,b,c,r,s,t,u,v;
	mov.b32 a,%r7;          
	mov.b32 b,%r321;          
	and.b32 u,a,0xfefefefe;
	and.b32 v,b,0xfefefefe;
	xor.b32 s,a,b;         
	and.b32 t,a,b;         
	shr.u32 u,u,1;         
	shr.u32 v,v,1;         
	and.b32 c,s,0x01010101;
	and.b32 s,s,0x80808080;
	and.b32 t,t,0x01010101;
	add.u32 r,u,v;         
	add.u32 r,r,t;         
	xor.b32 r,r,s;         
	shr.u32 t,r,7;         
	not.b32 t,t;           
	and.b32 t,t,c;         
	add.u32 r,r,t;         
	mov.b32 %r49,r;          
	}
	// end inline asm
	shr.u32 	%r378, %r267, 1;
	and.b32  	%r379, %r378, 2147450879;
	sub.s32 	%r380, %r371, %r379;
	and.b32  	%r381, %r378, 2139062143;
	sub.s32 	%r382, %r371, %r381;
	or.b32  	%r383, %r267, -2147450880;
	sub.s32 	%r384, 65536, %r383;
	and.b32  	%r53, %r384, %r374;
	mov.u32 	%r52, %r53;
	// begin inline asm
	prmt.b32 %r52, %r52, 0, 0xbb99;
	// end inline asm
	or.b32  	%r385, %r267, -2139062144;
	sub.s32 	%r386, 16843008, %r385;
	and.b32  	%r55, %r386, %r374;
	mov.u32 	%r54, %r55;
	// begin inline asm
	prmt.b32 %r54, %r54, 0, 0xba98;
	// end inline asm
	and.b32  	%r387, %r7, 2147450879;
	xor.b32  	%r388, %r387, 2147450879;
	and.b32  	%r389, %r321, 2147450879;
	add.s32 	%r323, %r388, %r389;
	// begin inline asm
	lop3.b32 %r56, %r7, %r321, %r323, 0x4D;
	
	// end inline asm
	mov.u32 	%r60, %r56;
	// begin inline asm
	prmt.b32 %r60, %r60, 0, 0xbb99;
	// end inline asm
	xor.b32  	%r390, %r351, 2139062143;
	add.s32 	%r307, %r390, %r352;
	// begin inline asm
	lop3.b32 %r62, %r7, %r321, %r307, 0x4D;
	
	// end inline asm
	mov.u32 	%r66, %r62;
	// begin inline asm
	prmt.b32 %r66, %r66, 0, 0xba98;
	// end inline asm
	xor.b32  	%r391, %r381, 2139062143;
	sub.s32 	%r68, %r343, %r391;
	// begin inline asm
	prmt.b32 %r68, %r68, 0, 0xba98;
	// end inline asm
	xor.b32  	%r392, %r389, 2147450879;
	add.s32 	%r315, %r392, %r387;
	// begin inline asm
	lop3.b32 %r70, %r7, %r321, %r315, 0x8E;
	
	// end inline asm
	mov.u32 	%r74, %r70;
	// begin inline asm
	prmt.b32 %r74, %r74, 0, 0xbb99;
	// end inline asm
	xor.b32  	%r393, %r352, 2139062143;
	add.s32 	%r319, %r393, %r351;
	// begin inline asm
	lop3.b32 %r76, %r7, %r321, %r319, 0x8E;
	
	// end inline asm
	mov.u32 	%r80, %r76;
	// begin inline asm
	prmt.b32 %r80, %r80, 0, 0xba98;
	// end inline asm
	and.b32  	%r394, %r7, %r342;
	add.s32 	%r82, %r346, %r394;
	// begin inline asm
	prmt.b32 %r82, %r82, 0, 0xbb99;
	// end inline asm
	// begin inline asm
	lop3.b32 %r84, %r7, %r321, %r319, 0xB2;
	
	// end inline asm
	mov.u32 	%r88, %r84;
	// begin inline asm
	prmt.b32 %r88, %r88, 0, 0xba98;
	// end inline asm
	// begin inline asm
	lop3.b32 %r90, %r321, %r7, %r315, 0x4D;
	
	// end inline asm
	mov.u32 	%r94, %r90;
	// begin inline asm
	prmt.b32 %r94, %r94, 0, 0xbb99;
	// end inline asm
	// begin inline asm
	lop3.b32 %r96, %r321, %r7, %r319, 0x4D;
	
	// end inline asm
	mov.u32 	%r100, %r96;
	// begin inline asm
	prmt.b32 %r100, %r100, 0, 0xba98;
	// end inline asm
	not.b32 	%r287, %r7;
	or.b32  	%r395, %r321, %r287;
	xor.b32  	%r396, %r321, %r287;
	shr.u32 	%r397, %r396, 1;
	and.b32  	%r398, %r397, 2147450879;
	sub.s32 	%r102, %r395, %r398;
	// begin inline asm
	prmt.b32 %r102, %r102, 0, 0xbb99;
	// end inline asm
	sub.s32 	%r104, %r395, %r391;
	// begin inline asm
	prmt.b32 %r104, %r104, 0, 0xba98;
	// end inline asm
	// begin inline asm
	lop3.b32 %r106, %r321, %r7, %r323, 0x8E;
	
	// end inline asm
	mov.u32 	%r110, %r106;
	// begin inline asm
	prmt.b32 %r110, %r110, 0, 0xbb99;
	// end inline asm
	// begin inline asm
	lop3.b32 %r112, %r321, %r7, %r307, 0x8E;
	
	// end inline asm
	mov.u32 	%r116, %r112;
	// begin inline asm
	prmt.b32 %r116, %r116, 0, 0xba98;
	// end inline asm
	and.b32  	%r399, %r321, %r287;
	add.s32 	%r118, %r398, %r399;
	// begin inline asm
	prmt.b32 %r118, %r118, 0, 0xbb99;
	// end inline asm
	// begin inline asm
	lop3.b32 %r120, %r321, %r7, %r307, 0xB2;
	
	// end inline asm
	mov.u32 	%r124, %r120;
	// begin inline asm
	prmt.b32 %r124, %r124, 0, 0xba98;
	// end inline asm
	add.s32 	%r400, %r383, -65537;
	or.b32  	%r127, %r400, %r267;
	mov.u32 	%r126, %r127;
	// begin inline asm
	prmt.b32 %r126, %r126, 0, 0xbb99;
	// end inline asm
	add.s32 	%r401, %r385, -16843009;
	or.b32  	%r129, %r401, %r267;
	mov.u32 	%r128, %r129;
	// begin inline asm
	prmt.b32 %r128, %r128, 0, 0xba98;
	// end inline asm
	add.s32 	%r402, %r379, %r370;
	add.s32 	%r403, %r381, %r370;
	// begin inline asm
	{.reg .b32 t1; 
	add.s16x2 t1, %r7, %r321; 
	max.s16x2 %r130, t1, %r267;}
	
	// end inline asm
	// begin inline asm
	{.reg .b32 t1; 
	add.s16x2 t1, %r7, %r321; 
	max.s16x2.relu %r134, t1, %r267;}
	
	// end inline asm
	// begin inline asm
	{.reg .s32 t1; 
	add.s32 t1, %r7, %r321; 
	max.s32 %r138, t1, %r267;}
	
	// end inline asm
	// begin inline asm
	{.reg .s32 t1; 
	add.s32 t1, %r7, %r321; 
	max.s32.relu %r142, t1, %r267;}
	
	// end inline asm
	// begin inline asm
	{.reg .b32 t1; 
	add.u16x2 t1, %r7, %r321; 
	max.u16x2 %r146, t1, %r267;}
	
	// end inline asm
	// begin inline asm
	{.reg .u32 t1; 
	add.u32 t1, %r7, %r321; 
	max.u32 %r150, t1, %r267;}
	
	// end inline asm
	// begin inline asm
	{.reg .b32 t1; 
	add.s16x2 t1, %r7, %r321; 
	min.s16x2 %r154, t1, %r267;}
	
	// end inline asm
	// begin inline asm
	{.reg .b32 t1; 
	add.s16x2 t1, %r7, %r321; 
	min.s16x2.relu %r158, t1, %r267;}
	
	// end inline asm
	// begin inline asm
	{.reg .s32 t1; 
	add.s32 t1, %r7, %r321; 
	min.s32 %r162, t1, %r267;}
	
	// end inline asm
	// begin inline asm
	{.reg .s32 t1; 
	add.s32 t1, %r7, %r321; 
	min.s32.relu %r166, t1, %r267;}
	
	// end inline asm
	// begin inline asm
	{.reg .b32 t1; 
	add.u16x2 t1, %r7, %r321; 
	min.u16x2 %r170, t1, %r267;}
	
	// end inline asm
	// begin inline asm
	{.reg .u32 t1; 
	add.u32 t1, %r7, %r321; 
	min.u32 %r174, t1, %r267;}
	
	// end inline asm
	// begin inline asm
	{.reg .pred pu, pv; 
	.reg .s16 rs0, rs1, rs2, rs3; 
	max.s16x2 %r178, %r7, %r321; 
	mov.b32 {rs0, rs1}, %r178; 
	mov.b32 {rs2, rs3}, %r7; 
	setp.eq.s16 pv, rs0, rs2; 
	setp.eq.s16 pu, rs1, rs3; 
	selp.b32 %r179, 1, 0, pu; 
	selp.b32 %r180, 1, 0, pv;} 
	
	// end inline asm
	// begin inline asm
	{ .reg .pred __$temp1;
	  setp.ge.s32  __$temp1, %r7, %r321;
	  selp.s32 %r183, %r7, %r321, __$temp1;
	  selp.s32 %r184, 1, 0, __$temp1;}
	
	// end inline asm
	// begin inline asm
	{.reg .pred pu, pv; 
	.reg .u16 rs0, rs1, rs2, rs3; 
	max.u16x2 %r187, %r7, %r321; 
	mov.b32 {rs0, rs1}, %r187; 
	mov.b32 {rs2, rs3}, %r7; 
	setp.eq.u16 pv, rs0, rs2; 
	setp.eq.u16 pu, rs1, rs3; 
	selp.b32 %r188, 1, 0, pu; 
	selp.b32 %r189, 1, 0, pv;} 
	
	// end inline asm
	// begin inline asm
	{ .reg .pred __$temp1;
	  setp.ge.u32  __$temp1, %r7, %r321;
	  selp.u32 %r192, %r7, %r321, __$temp1;
	  selp.u32 %r193, 1, 0, __$temp1;}
	
	// end inline asm
	// begin inline asm
	{.reg .pred pu, pv; 
	.reg .u16 rs0, rs1, rs2, rs3; 
	min.s16x2 %r196, %r7, %r321; 
	mov.b32 {rs0, rs1}, %r196; 
	mov.b32 {rs2, rs3}, %r7; 
	setp.eq.s16 pv, rs0, rs2; 
	setp.eq.s16 pu, rs1, rs3; 
	selp.b32 %r197, 1, 0, pu; 
	selp.b32 %r198, 1, 0, pv;} 
	
	// end inline asm
	// begin inline asm
	{ .reg .pred __$temp1;
	  setp.le.s32  __$temp1, %r7, %r321;
	  selp.s32 %r201, %r7, %r321, __$temp1;
	  selp.s32 %r202, 1, 0, __$temp1;}
	
	// end inline asm
	// begin inline asm
	{.reg .pred pu, pv; 
	.reg .u16 rs0, rs1, rs2, rs3; 
	min.u16x2 %r205, %r7, %r321; 
	mov.b32 {rs0, rs1}, %r205; 
	mov.b32 {rs2, rs3}, %r7; 
	setp.eq.u16 pv, rs0, rs2; 
	setp.eq.u16 pu, rs1, rs3; 
	selp.b32 %r206, 1, 0, pu; 
	selp.b32 %r207, 1, 0, pv;} 
	
	// end inline asm
	// begin inline asm
	{ .reg .pred __$temp1;
	  setp.le.u32  __$temp1, %r7, %r321;
	  selp.u32 %r210, %r7, %r321, __$temp1;
	  selp.u32 %r211, 1, 0, __$temp1;}
	
	// end inline asm
	// begin inline asm
	{.reg .b32 t1; 
	max.s16x2 t1, %r7, %r321; 
	max.s16x2 %r214, t1, %r267;}
	
	// end inline asm
	// begin inline asm
	{.reg .b32 t1; 
	max.s16x2.relu t1, %r7, %r321; 
	max.s16x2.relu %r218, t1, %r267;}
	
	// end inline asm
	// begin inline asm
	{.reg .s32 t1; 
	max.s32 t1, %r7, %r321; 
	max.s32 %r222, t1, %r267;}
	
	// end inline asm
	// begin inline asm
	{.reg .s32 t1; 
	max.s32.relu t1, %r7, %r321; 
	max.s32.relu %r226, t1, %r267;}
	
	// end inline asm
	// begin inline asm
	{.reg .b32 t1; 
	max.u16x2 t1, %r7, %r321; 
	max.u16x2 %r230, t1, %r267;}
	
	// end inline asm
	// begin inline asm
	{.reg .u32 t1; 
	max.u32 t1, %r7, %r321; 
	max.u32 %r234, t1, %r267;}
	
	// end inline asm
	// begin inline asm
	{max.s16x2.relu %r238, %r7, %r321;}
	// end inline asm
	// begin inline asm
	{max.s32.relu %r241, %r7, %r321;}
	// end inline asm
	// begin inline asm
	{.reg .b32 t1; 
	min.s16x2 t1, %r7, %r321; 
	min.s16x2 %r244, t1, %r267;}
	
	// end inline asm
	// begin inline asm
	{.reg .b32 t1; 
	min.s16x2.relu t1, %r7, %r321; 
	min.s16x2.relu %r248, t1, %r267;}
	
	// end inline asm
	// begin inline asm
	{.reg .s32 t1; 
	min.s32 t1, %r7, %r321; 
	min.s32 %r252, t1, %r267;}
	
	// end inline asm
	// begin inline asm
	{.reg .s32 t1; 
	min.s32.relu t1, %r7, %r321; 
	min.s32.relu %r256, t1, %r267;}
	
	// end inline asm
	// begin inline asm
	{.reg .b32 t1; 
	min.u16x2 t1, %r7, %r321; 
	min.u16x2 %r260, t1, %r267;}
	
	// end inline asm
	// begin inline asm
	{.reg .u32 t1; 
	min.u32 t1, %r7, %r321; 
	min.u32 %r264, t1, %r267;}
	
	// end inline asm
	// begin inline asm
	{min.s16x2.relu %r268, %r7, %r321;}
	// end inline asm
	// begin inline asm
	{min.s32.relu %r271, %r7, %r321;}
	// end inline asm
	// begin inline asm
	max.s16x2 %r274, %r7, %r321;	

	// end inline asm
	and.b32  	%r404, %r80, %r7;
	not.b32 	%r405, %r80;
	and.b32  	%r406, %r321, %r405;
	or.b32  	%r407, %r404, %r406;
	// begin inline asm
	max.u16x2 %r277, %r7, %r321;	

	// end inline asm
	and.b32  	%r408, %r68, %r7;
	not.b32 	%r409, %r68;
	and.b32  	%r410, %r321, %r409;
	or.b32  	%r411, %r408, %r410;
	// begin inline asm
	min.s16x2 %r280, %r7, %r321;	

	// end inline asm
	and.b32  	%r412, %r7, %r405;
	and.b32  	%r413, %r80, %r321;
	or.b32  	%r414, %r412, %r413;
	// begin inline asm
	min.u16x2 %r283, %r7, %r321;	

	// end inline asm
	and.b32  	%r415, %r104, %r7;
	not.b32 	%r416, %r104;
	and.b32  	%r417, %r321, %r416;
	or.b32  	%r418, %r415, %r417;
	mov.b32 	%r288, 65537;
	// begin inline asm
	add.u16x2 %r286, %r287, %r288;	

	// end inline asm
	and.b32  	%r419, %r7, -2139062144;
	sub.s32 	%r420, -2139062144, %r351;
	and.b32  	%r421, %r286, %r7;
	shr.u32 	%r422, %r421, 15;
	and.b32  	%r423, %r422, 65537;
	sub.s32 	%r424, %r286, %r423;
	xor.b32  	%r425, %r419, %r420;
	xor.b32  	%r289, %r425, -2139062144;
	// begin inline asm
	{                                          
	.reg .u32 __temp$a, __temp$r, __temp$s;    
	mov.b32  __temp$r,%r289;                      
	mov.b32  __temp$a,%r7;                      
	and.b32  __temp$a,__temp$a,0x80808080;     
	and.b32  __temp$s,__temp$a,__temp$r;       
	shr.u32  __temp$s,__temp$s,7;              
	sub.u32  __temp$r,__temp$r,__temp$s;       
	mov.b32  %r289,__temp$r;                      
	}
	// end inline asm
	shr.u32 	%r426, %r341, 16;
	and.b32  	%r427, %r341, 65535;
	add.s32 	%r428, %r426, %r427;
	shr.u32 	%r429, %r17, 8;
	and.b32  	%r430, %r429, 16711935;
	and.b32  	%r431, %r17, 16711935;
	add.s32 	%r432, %r430, %r431;
	shr.u32 	%r433, %r432, 16;
	and.b32  	%r434, %r432, 511;
	add.s32 	%r435, %r433, %r434;
	mov.u32 	%r292, %r296;
	// begin inline asm
	vabsdiff2.u32.u32.u32.add %r292,%r7,%r321,%r292;
	// end inline asm
	// begin inline asm
	vabsdiff4.u32.u32.u32.add %r296,%r7,%r321,%r296;
	// end inline asm
	shr.u32 	%r436, %r53, 15;
	and.b32  	%r437, %r436, 65537;
	shr.u32 	%r438, %r55, 7;
	and.b32  	%r439, %r438, 16843009;
	shr.u32 	%r440, %r56, 15;
	and.b32  	%r441, %r440, 65537;
	shr.u32 	%r442, %r62, 7;
	and.b32  	%r443, %r442, 16843009;
	// begin inline asm
	lop3.b32 %r300, %r7, %r321, %r323, 0x71;
	
	// end inline asm
	shr.u32 	%r444, %r300, 15;
	and.b32  	%r445, %r444, 65537;
	// begin inline asm
	lop3.b32 %r304, %r7, %r321, %r307, 0x71;
	
	// end inline asm
	shr.u32 	%r446, %r304, 7;
	and.b32  	%r447, %r446, 16843009;
	shr.u32 	%r448, %r70, 15;
	and.b32  	%r449, %r448, 65537;
	shr.u32 	%r450, %r76, 7;
	and.b32  	%r451, %r450, 16843009;
	// begin inline asm
	lop3.b32 %r308, %r7, %r321, %r315, 0xB2;
	
	// end inline asm
	shr.u32 	%r452, %r308, 15;
	and.b32  	%r453, %r452, 65537;
	shr.u32 	%r454, %r84, 7;
	and.b32  	%r455, %r454, 16843009;
	shr.u32 	%r456, %r90, 15;
	and.b32  	%r457, %r456, 65537;
	shr.u32 	%r458, %r96, 7;
	and.b32  	%r459, %r458, 16843009;
	// begin inline asm
	lop3.b32 %r312, %r321, %r7, %r315, 0x71;
	
	// end inline asm
	shr.u32 	%r460, %r312, 15;
	and.b32  	%r461, %r460, 65537;
	// begin inline asm
	lop3.b32 %r316, %r321, %r7, %r319, 0x71;
	
	// end inline asm
	shr.u32 	%r462, %r316, 7;
	and.b32  	%r463, %r462, 16843009;
	shr.u32 	%r464, %r106, 15;
	and.b32  	%r465, %r464, 65537;
	shr.u32 	%r466, %r112, 7;
	and.b32  	%r467, %r466, 16843009;
	// begin inline asm
	lop3.b32 %r320, %r321, %r7, %r323, 0xB2;
	
	// end inline asm
	shr.u32 	%r468, %r320, 15;
	and.b32  	%r469, %r468, 65537;
	shr.u32 	%r470, %r120, 7;
	and.b32  	%r471, %r470, 16843009;
	shr.u32 	%r472, %r127, 15;
	and.b32  	%r473, %r472, 65537;
	shr.u32 	%r474, %r129, 7;
	and.b32  	%r475, %r474, 16843009;
	or.b32  	%r476, %r7, -2139062144;
	sub.s32 	%r477, %r476, %r352;
	// begin inline asm
	prmt.b32 %r324, %r324, 0, 0xbb99;
	// end inline asm
	not.b32 	%r478, %r324;
	and.b32  	%r479, %r12, %r478;
	and.b32  	%r480, %r357, %r324;
	or.b32  	%r481, %r480, %r479;
	xor.b32  	%r482, %r477, %r353;
	xor.b32  	%r483, %r482, -2139062144;
	xor.b32  	%r484, %r483, %r7;
	and.b32  	%r326, %r484, %r267;
	// begin inline asm
	prmt.b32 %r326, %r326, 0, 0xba98;
	// end inline asm
	not.b32 	%r485, %r326;
	and.b32  	%r486, %r483, %r485;
	and.b32  	%r487, %r364, %r326;
	or.b32  	%r488, %r487, %r486;
	and.b32  	%r489, %r12, %r374;
	or.b32  	%r328, %r489, %r399;
	// begin inline asm
	prmt.b32 %r328, %r328, 0, 0xbb99;
	// end inline asm
	not.b32 	%r490, %r328;
	and.b32  	%r491, %r12, %r490;
	or.b32  	%r492, %r477, %r267;
	and.b32  	%r330, %r492, %r343;
	// begin inline asm
	prmt.b32 %r330, %r330, 0, 0xba98;
	// end inline asm
	and.b32  	%r493, %r330, %r483;
	xor.b32  	%r494, %r380, %r382;
	xor.b32  	%r495, %r494, %r402;
	xor.b32  	%r496, %r495, %r403;
	xor.b32  	%r497, %r496, %r23;
	xor.b32  	%r498, %r497, %r437;
	xor.b32  	%r499, %r498, %r439;
	xor.b32  	%r500, %r499, %r473;
	xor.b32  	%r501, %r500, %r475;
	xor.b32  	%r502, %r501, %r27;
	xor.b32  	%r503, %r502, %r350;
	xor.b32  	%r504, %r503, %r29;
	xor.b32  	%r505, %r504, %r361;
	xor.b32  	%r506, %r505, %r369;
	and.b32  	%r507, %r42, %r372;
	xor.b32  	%r508, %r506, %r507;
	xor.b32  	%r509, %r508, %r377;
	xor.b32  	%r510, %r509, %r46;
	xor.b32  	%r511, %r510, %r49;
	xor.b32  	%r512, %r511, %r52;
	xor.b32  	%r513, %r512, %r54;
	xor.b32  	%r514, %r513, %r60;
	xor.b32  	%r515, %r514, %r66;
	xor.b32  	%r516, %r515, %r74;
	xor.b32  	%r517, %r516, %r82;
	xor.b32  	%r518, %r517, %r88;
	xor.b32  	%r519, %r518, %r94;
	xor.b32  	%r520, %r519, %r100;
	xor.b32  	%r521, %r520, %r102;
	xor.b32  	%r522, %r521, %r110;
	xor.b32  	%r523, %r522, %r116;
	xor.b32  	%r524, %r523, %r118;
	xor.b32  	%r525, %r524, %r124;
	xor.b32  	%r526, %r525, %r126;
	xor.b32  	%r527, %r526, %r128;
	xor.b32  	%r528, %r527, %r130;
	xor.b32  	%r529, %r528, %r134;
	xor.b32  	%r530, %r529, %r138;
	xor.b32  	%r531, %r530, %r142;
	xor.b32  	%r532, %r531, %r146;
	xor.b32  	%r533, %r532, %r150;
	xor.b32  	%r534, %r533, %r154;
	xor.b32  	%r535, %r534, %r158;
	xor.b32  	%r536, %r535, %r162;
	xor.b32  	%r537, %r536, %r166;
	xor.b32  	%r538, %r537, %r170;
	xor.b32  	%r539, %r538, %r174;
	xor.b32  	%r540, %r539, %r178;
	xor.b32  	%r541, %r540, %r183;
	xor.b32  	%r542, %r541, %r187;
	xor.b32  	%r543, %r542, %r192;
	xor.b32  	%r544, %r543, %r196;
	xor.b32  	%r545, %r544, %r201;
	xor.b32  	%r546, %r545, %r205;
	xor.b32  	%r547, %r546, %r210;
	xor.b32  	%r548, %r547, %r214;
	xor.b32  	%r549, %r548, %r218;
	xor.b32  	%r550, %r549, %r222;
	xor.b32  	%r551, %r550, %r226;
	xor.b32  	%r552, %r551, %r230;
	xor.b32  	%r553, %r552, %r234;
	xor.b32  	%r554, %r553, %r238;
	xor.b32  	%r555, %r554, %r241;
	xor.b32  	%r556, %r555, %r244;
	xor.b32  	%r557, %r556, %r248;
	xor.b32  	%r558, %r557, %r252;
	xor.b32  	%r559, %r558, %r256;
	xor.b32  	%r560, %r559, %r260;
	xor.b32  	%r561, %r560, %r264;
	xor.b32  	%r562, %r561, %r268;
	xor.b32  	%r563, %r562, %r271;
	xor.b32  	%r564, %r563, %r274;
	xor.b32  	%r565, %r564, %r277;
	xor.b32  	%r566, %r565, %r407;
	xor.b32  	%r567, %r566, %r280;
	xor.b32  	%r568, %r567, %r411;
	xor.b32  	%r569, %r568, %r283;
	xor.b32  	%r570, %r569, %r414;
	xor.b32  	%r571, %r570, %r418;
	xor.b32  	%r572, %r571, %r289;
	xor.b32  	%r573, %r572, %r424;
	xor.b32  	%r574, %r573, %r292;
	xor.b32  	%r575, %r574, %r296;
	xor.b32  	%r576, %r575, %r428;
	xor.b32  	%r577, %r576, %r435;
	xor.b32  	%r578, %r577, %r441;
	xor.b32  	%r579, %r578, %r443;
	xor.b32  	%r580, %r579, %r445;
	xor.b32  	%r581, %r580, %r447;
	xor.b32  	%r582, %r581, %r449;
	xor.b32  	%r583, %r582, %r451;
	xor.b32  	%r584, %r583, %r453;
	xor.b32  	%r585, %r584, %r455;
	xor.b32  	%r586, %r585, %r457;
	xor.b32  	%r587, %r586, %r459;
	xor.b32  	%r588, %r587, %r461;
	xor.b32  	%r589, %r588, %r463;
	xor.b32  	%r590, %r589, %r465;
	xor.b32  	%r591, %r590, %r467;
	xor.b32  	%r592, %r591, %r469;
	xor.b32  	%r593, %r592, %r471;
	xor.b32  	%r594, %r593, %r481;
	xor.b32  	%r595, %r594, %r488;
	xor.b32  	%r596, %r595, %r491;
	xor.b32  	%r597, %r596, %r493;
	xor.b32  	%r598, %r597, %r419;
	xor.b32  	%r599, %r598, %r6;
	xor.b32  	%r600, %r599, %r420;
	xor.b32  	%r601, %r600, %r8;
	xor.b32  	%r602, %r601, %r477;
	xor.b32  	%r603, %r602, %r354;
	xor.b32  	%r604, %r603, %r17;
	xor.b32  	%r605, %r604, %r341;
	xor.b32  	%r606, %r605, %r21;
	xor.b32  	%r607, %r606, %r68;
	xor.b32  	%r608, %r607, %r80;
	xor.b32  	%r609, %r608, %r104;
	xor.b32  	%r610, %r609, %r286;
	xor.b32  	%r611, %r610, %r12;
	xor.b32  	%r612, %r611, %r6;
	xor.b32  	%r613, %r612, %r8;
	add.s64 	%rd7, %rd4, %rd5;
	st.global.u32 	[%rd7], %r613;
$L__BB0_2:
	ret;

}


// ===== COMPILED SASS (sm_100) =====

	.target	sm_100

	.elftype	@"ET_EXEC"


//--------------------- .note.nv.tkinfo           --------------------------
	.section	.note.nv.tkinfo,"",@"SHT_NOTE"
	.sectionflags	@"SHF_NOTE_NV_TKINFO"
	.tkinfo
        /*0018*/ 	.word	0x00000002
        /*0030*/ 	.string	""
        /*0030*/ 	.string	"ptxas"
        /*0030*/ 	.string	"Cuda compilation tools, release 13.0, V13.0.88"
        /*0030*/ 	.string	"Build cuda_13.0.r13.0/compiler.36424714_0"
        /*0030*/ 	.string	"-arch sm_100 -m 64 "



//--------------------- .note.nv.cuinfo           --------------------------
	.section	.note.nv.cuinfo,"",@"SHT_NOTE"
	.sectionflags	@"SHF_NOTE_NV_CUINFO"
        /*0018*/ 	.short	0x0002
        /*001a*/ 	.short	0x0064
        /*001c*/ 	.short	0x0082
	.zero		2


//--------------------- .nv.info                  --------------------------
	.section	.nv.info,"",@"SHT_CUDA_INFO"
	.align	4


	//----- nvinfo : EIATTR_REGCOUNT
	.align		4
        /*0000*/ 	.byte	0x04, 0x2f
        /*0002*/ 	.short	(.L_1 - .L_0)
	.align		4
.L_0:
        /*0004*/ 	.word	index@(_Z15simd_intrinsicsiPKjPj)
        /*0008*/ 	.word	0x00000027


	//----- nvinfo : EIATTR_FRAME_SIZE
	.align		4
.L_1:
        /*000c*/ 	.byte	0x04, 0x11
        /*000e*/ 	.short	(.L_3 - .L_2)
	.align		4
.L_2:
        /*0010*/ 	.word	index@(_Z15simd_intrinsicsiPKjPj)
        /*0014*/ 	.word	0x00000000


	//----- nvinfo : EIATTR_MIN_STACK_SIZE
	.align		4
.L_3:
        /*0018*/ 	.byte	0x04, 0x12
        /*001a*/ 	.short	(.L_5 - .L_4)
	.align		4
.L_4:
        /*001c*/ 	.word	index@(_Z15simd_intrinsicsiPKjPj)
        /*0020*/ 	.word	0x00000000
.L_5:


//--------------------- .nv.compat                --------------------------
	.section	.nv.compat,"",@"SHT_CUDA_COMPAT_INFO"
	.align	4
        /*0000*/ 	.byte	0x02, 0x09, 0x00, 0x00, 0x02, 0x02, 0x01, 0x00, 0x02, 0x05, 0x05, 0x00, 0x03, 0x07, 0x01, 0x01
        /*0010*/ 	.byte	0x02, 0x03, 0x00, 0x00, 0x02, 0x06, 0x01, 0x00, 0x04, 0x0b, 0x08, 0x00, 0x09, 0x00, 0x00, 0x00
        /*0020*/ 	.byte	0x00, 0x00, 0x00, 0x00


//--------------------- .nv.info._Z15simd_intrinsicsiPKjPj --------------------------
	.section	.nv.info._Z15simd_intrinsicsiPKjPj,"",@"SHT_CUDA_INFO"
	.sectionflags	@""
	.align	4


	//----- nvinfo : EIATTR_CUDA_API_VERSION
	.align		4
        /*0000*/ 	.byte	0x04, 0x37
        /*0002*/ 	.short	(.L_7 - .L_6)
.L_6:
        /*0004*/ 	.word	0x00000082


	//----- nvinfo : EIATTR_KPARAM_INFO
	.align		4
.L_7:
        /*0008*/ 	.byte	0x04, 0x17
        /*000a*/ 	.short	(.L_9 - .L_8)
.L_8:
        /*000c*/ 	.word	0x00000000
        /*0010*/ 	.short	0x0002
        /*0012*/ 	.short	0x0010
        /*0014*/ 	.byte	0x00, 0xf5, 0x21, 0x00


	//----- nvinfo : EIATTR_KPARAM_INFO
	.align		4
.L_9:
        /*0018*/ 	.byte	0x04, 0x17
        /*001a*/ 	.short	(.L_11 - .L_10)
.L_10:
        /*001c*/ 	.word	0x00000000
        /*0020*/ 	.short	0x0001
        /*0022*/ 	.short	0x0008
        /*0024*/ 	.byte	0x00, 0xf5, 0x21, 0x00


	//----- nvinfo : EIATTR_KPARAM_INFO
	.align		4
.L_11:
        /*0028*/ 	.byte	0x04, 0x17
        /*002a*/ 	.short	(.L_13 - .L_12)
.L_12:
        /*002c*/ 	.word	0x00000000
        /*0030*/ 	.short	0x0000
        /*0032*/ 	.short	0x0000
        /*0034*/ 	.byte	0x00, 0xf0, 0x11, 0x00


	//----- nvinfo : EIATTR_SPARSE_MMA_MASK
	.align		4
.L_13:
        /*0038*/ 	.byte	0x03, 0x50
        /*003a*/ 	.short	0x0000


	//----- nvinfo : EIATTR_MAXREG_COUNT
	.align		4
        /*003c*/ 	.byte	0x03, 0x1b
        /*003e*/ 	.short	0x00ff


	//----- nvinfo : EIATTR_MERCURY_ISA_VERSION
	.align		4
        /*0040*/ 	.byte	0x03, 0x5f
        /*0042*/ 	.short	0x0101


	//----- nvinfo : EIATTR_VRC_CTA_INIT_COUNT
	.align		4
        /*0044*/ 	.byte	0x02, 0x4a
	.zero		1
	.zero		1


	//----- nvinfo : EIATTR_EXIT_INSTR_OFFSETS
	.align		4
        /*0048*/ 	.byte	0x04, 0x1c
        /*004a*/ 	.short	(.L_15 - .L_14)


	//   ....[0]....
.L_14:
        /*004c*/ 	.word	0x00000070


	//   ....[1]....
        /*0050*/ 	.word	0x000015c0


	//----- nvinfo : EIATTR_CBANK_PARAM_SIZE
	.align		4
.L_15:
        /*0054*/ 	.byte	0x03, 0x19
        /*0056*/ 	.short	0x0018


	//----- nvinfo : EIATTR_PARAM_CBANK
	.align		4
        /*0058*/ 	.byte	0x04, 0x0a
        /*005a*/ 	.short	(.L_17 - .L_16)
	.align		4
.L_16:
        /*005c*/ 	.word	index@(.nv.constant0._Z15simd_intrinsicsiPKjPj)
        /*0060*/ 	.short	0x0380
        /*0062*/ 	.short	0x0018


	//----- nvinfo : EIATTR_SW_WAR
	.align		4
.L_17:
        /*0064*/ 	.byte	0x04, 0x36
        /*0066*/ 	.short	(.L_19 - .L_18)
.L_18:
        /*0068*/ 	.word	0x00000008
.L_19:


//--------------------- .nv.callgraph             --------------------------
	.section	.nv.callgraph,"",@"SHT_CUDA_CALLGRAPH"
	.align	4
	.sectionentsize	8
	.align		4
        /*0000*/ 	.word	0x00000000
	.align		4
        /*0004*/ 	.word	0xffffffff
	.align		4
        /*0008*/ 	.word	0x00000000
	.align		4
        /*000c*/ 	.word	0xfffffffe
	.align		4
        /*0010*/ 	.word	0x00000000
	.align		4
        /*0014*/ 	.word	0xfffffffd
	.align		4
        /*0018*/ 	.word	0x00000000
	.align		4
        /*001c*/ 	.word	0xfffffffc


//--------------------- .text._Z15simd_intrinsicsiPKjPj --------------------------
	.section	.text._Z15simd_intrinsicsiPKjPj,"ax",@progbits
	.align	128
        .global         _Z15simd_intrinsicsiPKjPj
        .type           _Z15simd_intrinsicsiPKjPj,@function
        .size           _Z15simd_intrinsicsiPKjPj,(.L_x_1 - _Z15simd_intrinsicsiPKjPj)
        .other          _Z15simd_intrinsicsiPKjPj,@"STO_CUDA_ENTRY STV_DEFAULT"
_Z15simd_intrinsicsiPKjPj:
.text._Z15simd_intrinsicsiPKjPj:
[----:B------:R-:W-:Y:S01]  /*0000*/  LDC R1, c[0x0][0x37c] ;  /* 0x0000df00ff017b82 */ /* 0x000fe20000000800 */
[----:B------:R-:W0:Y:S07]  /*0010*/  S2R R4, SR_TID.X ;  /* 0x0000000000047919 */ /* 0x000e2e0000002100 */
[----:B------:R-:W0:Y:S01]  /*0020*/  S2UR UR6, SR_CTAID.X ;  /* 0x00000000000679c3 */ /* 0x000e220000002500 */
[----:B------:R-:W1:Y:S07]  /*0030*/  LDCU UR4, c[0x0][0x380] ;  /* 0x00007000ff0477ac */ /* 0x000e6e0008000800 */
[----:B------:R-:W0:Y:S02]  /*0040*/  LDC R3, c[0x0][0x360] ;  /* 0x0000d800ff037b82 */ /* 0x000e240000000800 */
[----:B0-----:R-:W-:-:S05]  /*0050*/  IMAD R0, R3, UR6, R4 ;  /* 0x0000000603007c24 */ /* 0x001fca000f8e0204 */
[----:B-1----:R-:W-:-:S13]  /*0060*/  ISETP.GE.AND P0, PT, R0, UR4, PT ;  /* 0x0000000400007c0c */ /* 0x002fda000bf06270 */
[----:B------:R-:W-:Y:S05]  /*0070*/  @P0 EXIT ;  /* 0x000000000000094d */ /* 0x000fea0003800000 */
[----:B------:R-:W0:Y:S01]  /*0080*/  LDC R5, c[0x0][0x360] ;  /* 0x0000d800ff057b82 */ /* 0x000e220000000800 */
[----:B------:R-:W1:Y:S07]  /*0090*/  LDCU.64 UR4, c[0x0][0x358] ;  /* 0x00006b00ff0477ac */ /* 0x000e6e0008000a00 */
[----:B------:R-:W2:Y:S01]  /*00a0*/  LDC.64 R2, c[0x0][0x388] ;  /* 0x0000e200ff027b82 */ /* 0x000ea20000000a00 */
[----:B0-----:R-:W-:-:S04]  /*00b0*/  IMAD R0, R5, UR6, R4 ;  /* 0x0000000605007c24 */ /* 0x001fc8000f8e0204 */
[----:B--2---:R-:W-:-:S06]  /*00c0*/  IMAD.WIDE R2, R0, 0x4, R2 ;  /* 0x0000000400027825 */ /* 0x004fcc00078e0202 */
[----:B-1----:R-:W2:Y:S01]  /*00d0*/  LDG.E R3, desc[UR4][R2.64] ;  /* 0x0000000402037981 */ /* 0x002ea2000c1e1900 */
[----:B------:R-:W-:Y:S01]  /*00e0*/  LOP3.LUT R4, R0, 0x1, RZ, 0xc0, !PT ;  /* 0x0000000100047812 */ /* 0x000fe200078ec0ff */
[----:B------:R-:W-:-:S03]  /*00f0*/  IMAD.MOV.U32 R32, RZ, RZ, -0x7f7f7f80 ;  /* 0x80808080ff207424 */ /* 0x000fc600078e00ff */
[----:B------:R-:W-:Y:S01]  /*0100*/  ISETP.NE.U32.AND P0, PT, R4, 0x1, PT ;  /* 0x000000010400780c */ /* 0x000fe20003f05070 */
[C---:B--2---:R-:W-:Y:S01]  /*0110*/  VIADD R4, R3.reuse, 0x1 ;  /* 0x0000000103047836 */ /* 0x044fe20000000000 */
[----:B------:R-:W-:-:S11]  /*0120*/  LOP3.LUT R10, R3, 0xfefefefe, RZ, 0xc0, !PT ;  /* 0xfefefefe030a7812 */ /* 0x000fd600078ec0ff */
[C---:B------:R-:W-:Y:S01]  /*0130*/  @P0 VIADD R4, R3.reuse, 0xffffffff ;  /* 0xffffffff03040836 */ /* 0x040fe20000000000 */
[----:B------:R-:W-:-:S03]  /*0140*/  LOP3.LUT R26, R3, 0x7f7f7f7f, RZ, 0xc0, !PT ;  /* 0x7f7f7f7f031a7812 */ /* 0x000fc600078ec0ff */
[----:B------:R-:W-:Y:S01]  /*0150*/  VIADD.16x2 R13, R3, R4 ;  /* 0x00000004030d7236 */ /* 0x000fe20000000200 */
[CC--:B------:R-:W-:Y:S02]  /*0160*/  LOP3.LUT R27, R4.reuse, R3.reuse, RZ, 0x3c, !PT ;  /* 0x00000003041b7212 */ /* 0x0c0fe400078e3cff */
[CC--:B------:R-:W-:Y:S02]  /*0170*/  LOP3.LUT R7, R4.reuse, R3.reuse, RZ, 0xfc, !PT ;  /* 0x0000000304077212 */ /* 0x0c0fe400078efcff */
[----:B------:R-:W-:Y:S02]  /*0180*/  SHF.R.U32.HI R28, RZ, 0x1, R27 ;  /* 0x00000001ff1c7819 */ /* 0x000fe4000001161b */
[----:B------:R-:W-:Y:S02]  /*0190*/  LOP3.LUT R6, R4, R3, RZ, 0xc0, !PT ;  /* 0x0000000304067212 */ /* 0x000fe400078ec0ff */
[C---:B------:R-:W-:Y:S02]  /*01a0*/  LOP3.LUT R8, R28.reuse, 0x7fff7fff, RZ, 0xc0, !PT ;  /* 0x7fff7fff1c087812 */ /* 0x040fe400078ec0ff */
[----:B------:R-:W-:-:S02]  /*01b0*/  LOP3.LUT R9, R28, 0x7f7f7f7f, RZ, 0xc0, !PT ;  /* 0x7f7f7f7f1c097812 */ /* 0x000fc400078ec0ff */
[----:B------:R-:W-:Y:S01]  /*01c0*/  LOP3.LUT R5, R4, 0x80008000, R3, 0xde, !PT ;  /* 0x8000800004057812 */ /* 0x000fe200078ede03 */
[----:B------:R-:W-:Y:S01]  /*01d0*/  IMAD.IADD R2, R7, 0x1, -R8 ;  /* 0x0000000107027824 */ /* 0x000fe200078e0a08 */
[----:B------:R-:W-:Y:S01]  /*01e0*/  LOP3.LUT R17, R3, 0x10001, R4, 0x80, !PT ;  /* 0x0001000103117812 */ /* 0x000fe200078e8004 */
[--C-:B------:R-:W-:Y:S01]  /*01f0*/  IMAD.IADD R7, R7, 0x1, -R9.reuse ;  /* 0x0000000107077824 */ /* 0x100fe200078e0a09 */
[----:B------:R-:W-:Y:S01]  /*0200*/  IADD3 R14, PT, PT, -R5, 0x10000, RZ ;  /* 0x00010000050e7810 */ /* 0x000fe20007ffe1ff */
[C---:B------:R-:W-:Y:S01]  /*0210*/  IMAD.IADD R8, R6.reuse, 0x1, R8 ;  /* 0x0000000106087824 */ /* 0x040fe200078e0208 */
[C---:B------:R-:W-:Y:S01]  /*0220*/  LOP3.LUT R29, R3.reuse, R4, RZ, 0xf3, !PT ;  /* 0x00000004031d7212 */ /* 0x040fe200078ef3ff */
[----:B------:R-:W-:Y:S01]  /*0230*/  IMAD.IADD R9, R6, 0x1, R9 ;  /* 0x0000000106097824 */ /* 0x000fe200078e0209 */
[----:B------:R-:W-:Y:S01]  /*0240*/  LOP3.LUT R6, R3, 0xfffefffe, RZ, 0xc0, !PT ;  /* 0xfffefffe03067812 */ /* 0x000fe200078ec0ff */
[----:B------:R-:W-:Y:S01]  /*0250*/  VIADD R30, R5, 0xfffeffff ;  /* 0xfffeffff051e7836 */ /* 0x000fe20000000000 */
[----:B------:R-:W-:-:S02]  /*0260*/  LOP3.LUT R8, R8, R2, R7, 0x96, !PT ;  /* 0x0000000208087212 */ /* 0x000fc400078e9607 */
[----:B------:R-:W-:Y:S02]  /*0270*/  LOP3.LUT R7, R4, 0xfffefffe, RZ, 0xc0, !PT ;  /* 0xfffefffe04077812 */ /* 0x000fe400078ec0ff */
[----:B------:R-:W-:Y:S02]  /*0280*/  VABSDIFF4.U8 R2, R3, R4, RZ ;  /* 0x0000000403027215 */ /* 0x000fe400000e00ff */
[----:B------:R-:W-:Y:S02]  /*0290*/  SHF.R.U32.HI R7, RZ, 0x1, R7 ;  /* 0x00000001ff077819 */ /* 0x000fe40000011607 */
[----:B------:R-:W-:Y:S02]  /*02a0*/  LOP3.LUT R9, R2, R8, R9, 0x96, !PT ;  /* 0x0000000802097212 */ /* 0x000fe400078e9609 */
[----:B------:R-:W-:Y:S02]  /*02b0*/  LOP3.LUT R14, R14, R4, R3, 0x90, !PT ;  /* 0x000000040e0e7212 */ /* 0x000fe400078e9003 */
[----:B------:R-:W-:-:S02]  /*02c0*/  LEA.HI R8, R6, R7, RZ, 0x1f ;  /* 0x0000000706087211 */ /* 0x000fc400078ff8ff */
[----:B------:R-:W-:Y:S02]  /*02d0*/  SHF.R.U32.HI R2, RZ, 0xf, R14 ;  /* 0x0000000fff027819 */ /* 0x000fe4000001160e */
[----:B------:R-:W-:Y:S01]  /*02e0*/  PRMT R6, R3, 0xbb99, RZ ;  /* 0x0000bb9903067816 */ /* 0x000fe200000000ff */
[----:B------:R-:W-:Y:S01]  /*02f0*/  IMAD.IADD R17, R17, 0x1, R8 ;  /* 0x0000000111117824 */ /* 0x000fe200078e0208 */
[----:B------:R-:W-:Y:S02]  /*0300*/  LOP3.LUT R8, R3, R4, RZ, 0xc3, !PT ;  /* 0x0000000403087212 */ /* 0x000fe400078ec3ff */
[----:B------:R-:W-:Y:S02]  /*0310*/  LOP3.LUT R7, R4, 0x80808080, R3, 0xde, !PT ;  /* 0x8080808004077812 */ /* 0x000fe400078ede03 */
[----:B------:R-:W-:Y:S02]  /*0320*/  LOP3.LUT R19, R9, 0x10001, R2, 0x78, !PT ;  /* 0x0001000109137812 */ /* 0x000fe400078e7802 */
[----:B------:R-:W-:Y:S01]  /*0330*/  LOP3.LUT R2, R3, R6, RZ, 0x3c, !PT ;  /* 0x0000000603027212 */ /* 0x000fe200078e3cff */
[----:B------:R-:W-:Y:S01]  /*0340*/  VIADD R31, R7, 0xfefefeff ;  /* 0xfefefeff071f7836 */ /* 0x000fe20000000000 */
[----:B------:R-:W-:-:S02]  /*0350*/  LOP3.LUT R9, R6, 0x10001, RZ, 0xc0, !PT ;  /* 0x0001000106097812 */ /* 0x000fc400078ec0ff */
[----:B------:R-:W-:Y:S02]  /*0360*/  SHF.R.U32.HI R8, RZ, 0x1, R8 ;  /* 0x00000001ff087819 */ /* 0x000fe40000011608 */
[----:B------:R-:W-:Y:S01]  /*0370*/  IADD3 R15, PT, PT, -R7, 0x1010100, RZ ;  /* 0x01010100070f7810 */ /* 0x000fe20007ffe1ff */
[----:B------:R-:W-:Y:S01]  /*0380*/  IMAD.IADD R2, R2, 0x1, R9 ;  /* 0x0000000102027824 */ /* 0x000fe200078e0209 */
[----:B------:R-:W-:Y:S02]  /*0390*/  LOP3.LUT R22, R8, 0x7fff7fff, RZ, 0xc0, !PT ;  /* 0x7fff7fff08167812 */ /* 0x000fe400078ec0ff */
[-CC-:B------:R-:W-:Y:S02]  /*03a0*/  LOP3.LUT R9, R13, R4.reuse, R3.reuse, 0x18, !PT ;  /* 0x000000040d097212 */ /* 0x180fe400078e1803 */
[----:B------:R-:W-:Y:S01]  /*03b0*/  LOP3.LUT R15, R15, R4, R3, 0x90, !PT ;  /* 0x000000040f0f7212 */ /* 0x000fe200078e9003 */
[----:B------:R-:W-:Y:S01]  /*03c0*/  IMAD.IADD R5, R29, 0x1, -R22 ;  /* 0x000000011d057824 */ /* 0x000fe200078e0a16 */
[----:B------:R-:W-:-:S02]  /*03d0*/  LOP3.LUT R11, R4, 0xfefefefe, RZ, 0xc0, !PT ;  /* 0xfefefefe040b7812 */ /* 0x000fc400078ec0ff */
[----:B------:R-:W-:Y:S02]  /*03e0*/  PRMT R9, R9, 0xbb99, RZ ;  /* 0x0000bb9909097816 */ /* 0x000fe400000000ff */
[----:B------:R-:W-:Y:S02]  /*03f0*/  SHF.R.U32.HI R12, RZ, 0x7, R15 ;  /* 0x00000007ff0c7819 */ /* 0x000fe4000001160f */
[----:B------:R-:W-:Y:S02]  /*0400*/  LOP3.LUT R30, R30, R4, R3, 0xf6, !PT ;  /* 0x000000041e1e7212 */ /* 0x000fe400078ef603 */
[----:B------:R-:W-:Y:S02]  /*0410*/  SHF.R.U32.HI R11, RZ, 0x1, R11 ;  /* 0x00000001ff0b7819 */ /* 0x000fe4000001160b */
[----:B------:R-:W-:Y:S02]  /*0420*/  LOP3.LUT R16, R9, 0x7fff7fff, R6, 0x60, !PT ;  /* 0x7fff7fff09107812 */ /* 0x000fe400078e6006 */
[----:B------:R-:W-:-:S02]  /*0430*/  LOP3.LUT R19, R19, 0x1010101, R12, 0x78, !PT ;  /* 0x0101010113137812 */ /* 0x000fc400078e780c */
[----:B------:R-:W-:Y:S02]  /*0440*/  SHF.R.U32.HI R8, RZ, 0xf, R30 ;  /* 0x0000000fff087819 */ /* 0x000fe4000001161e */
[----:B------:R-:W-:Y:S02]  /*0450*/  PRMT R5, R5, 0xbb99, RZ ;  /* 0x0000bb9905057816 */ /* 0x000fe400000000ff */
[----:B------:R-:W-:Y:S02]  /*0460*/  LOP3.LUT R7, R4, 0x7f7f7f7f, RZ, 0xc0, !PT ;  /* 0x7f7f7f7f04077812 */ /* 0x000fe400078ec0ff */
[----:B------:R-:W-:Y:S02]  /*0470*/  LEA.HI R11, R10, R11, RZ, 0x1f ;  /* 0x0000000b0a0b7211 */ /* 0x000fe400078ff8ff */
[----:B------:R-:W-:Y:S02]  /*0480*/  LOP3.LUT R18, R3, 0x1010101, R4, 0x80, !PT ;  /* 0x0101010103127812 */ /* 0x000fe400078e8004 */
[----:B------:R-:W-:-:S02]  /*0490*/  LOP3.LUT R16, R16, R13, R9, 0xf4, !PT ;  /* 0x0000000d10107212 */ /* 0x000fc400078ef409 */
[----:B------:R-:W-:Y:S01]  /*04a0*/  LOP3.LUT R20, R19, 0x10001, R8, 0x78, !PT ;  /* 0x0001000113147812 */ /* 0x000fe200078e7808 */
[----:B------:R-:W-:Y:S01]  /*04b0*/  IMAD.IADD R8, R26, 0x1, R7 ;  /* 0x000000011a087824 */ /* 0x000fe200078e0207 */
[C---:B------:R-:W-:Y:S01]  /*04c0*/  LOP3.LUT R12, R3.reuse, 0x80008000, R4, 0x48, !PT ;  /* 0x80008000030c7812 */ /* 0x040fe200078e4804 */
[----:B------:R-:W-:Y:S01]  /*04d0*/  IMAD.IADD R18, R18, 0x1, R11 ;  /* 0x0000000112127824 */ /* 0x000fe200078e020b */
[----:B------:R-:W-:Y:S02]  /*04e0*/  LOP3.LUT R9, R4, R5, R3, 0xb8, !PT ;  /* 0x0000000504097212 */ /* 0x000fe400078eb803 */
[-C--:B------:R-:W-:Y:S02]  /*04f0*/  LOP3.LUT R10, R3, R4.reuse, R5, 0xd8, !PT ;  /* 0x00000004030a7212 */ /* 0x080fe400078ed805 */
[----:B------:R-:W-:Y:S02]  /*0500*/  LOP3.LUT R31, R31, R4, R3, 0xf6, !PT ;  /* 0x000000041f1f7212 */ /* 0x000fe400078ef603 */
[----:B------:R-:W-:Y:S01]  /*0510*/  LOP3.LUT R17, R17, R12, RZ, 0x3c, !PT ;  /* 0x0000000c11117212 */ /* 0x000fe200078e3cff */
[----:B------:R-:W-:Y:S01]  /*0520*/  IMAD.IADD R12, R9, 0x1, -R10 ;  /* 0x00000001090c7824 */ /* 0x000fe200078e0a0a */
[----:B------:R-:W-:-:S02]  /*0530*/  SHF.R.U32.HI R11, RZ, 0x7, R31 ;  /* 0x00000007ff0b7819 */ /* 0x000fc4000001161f */
[----:B------:R-:W-:Y:S02]  /*0540*/  LOP3.LUT R10, R8, R3, R4, 0x18, !PT ;  /* 0x00000003080a7212 */ /* 0x000fe400078e1804 */
[----:B------:R-:W-:Y:S02]  /*0550*/  LOP3.LUT R24, R20, 0x1010101, R11, 0x78, !PT ;  /* 0x0101010114187812 */ /* 0x000fe400078e780b */
[----:B------:R-:W-:Y:S02]  /*0560*/  PRMT R11, R3, 0xba98, RZ ;  /* 0x0000ba98030b7816 */ /* 0x000fe400000000ff */
[----:B------:R-:W-:Y:S02]  /*0570*/  LOP3.LUT R9, R4, 0x80808080, R3, 0x48, !PT ;  /* 0x8080808004097812 */ /* 0x000fe400078e4803 */
[----:B------:R-:W-:Y:S02]  /*0580*/  PRMT R19, R10, 0xba98, RZ ;  /* 0x0000ba980a137816 */ /* 0x000fe400000000ff */
[----:B------:R-:W-:-:S02]  /*0590*/  LOP3.LUT R10, R11, 0x7f7f7f7f, RZ, 0x3c, !PT ;  /* 0x7f7f7f7f0b0a7812 */ /* 0x000fc400078e3cff */
[----:B------:R-:W-:Y:S02]  /*05a0*/  LOP3.LUT R23, R3, 0x80808080, R4, 0x48, !PT ;  /* 0x8080808003177812 */ /* 0x000fe400078e4804 */
[----:B------:R-:W-:Y:S02]  /*05b0*/  LOP3.LUT R20, R19, R8, R9, 0x6, !PT ;  /* 0x0000000813147212 */ /* 0x000fe400078e0609 */
[----:B------:R-:W-:Y:S02]  /*05c0*/  PRMT R21, R2, 0xbb99, RZ ;  /* 0x0000bb9902157816 */ /* 0x000fe400000000ff */
[----:B------:R-:W-:Y:S02]  /*05d0*/  LOP3.LUT R11, R3, 0x80808080, RZ, 0x3c, !PT ;  /* 0x80808080030b7812 */ /* 0x000fe400078e3cff */
[----:B------:R-:W-:Y:S02]  /*05e0*/  LOP3.LUT R18, R18, R23, RZ, 0x3c, !PT ;  /* 0x0000001712127212 */ /* 0x000fe400078e3cff */
[----:B------:R-:W-:-:S02]  /*05f0*/  LOP3.LUT R19, R20, R10, R19, 0xf8, !PT ;  /* 0x0000000a14137212 */ /* 0x000fc400078ef813 */
[----:B------:R-:W-:Y:S02]  /*0600*/  LOP3.LUT R33, R12, R24, R21, 0x96, !PT ;  /* 0x000000180c217212 */ /* 0x000fe400078e9615 */
[----:B------:R-:W-:Y:S02]  /*0610*/  VABSDIFF4.U8 R12, R11, R32, RZ ;  /* 0x000000200b0c7215 */ /* 0x000fe400000e00ff */
[C-C-:B------:R-:W-:Y:S02]  /*0620*/  LOP3.LUT R20, R3.reuse, 0x10001, R4.reuse, 0x48, !PT ;  /* 0x0001000103147812 */ /* 0x140fe400078e4804 */
[----:B------:R-:W-:Y:S02]  /*0630*/  SHF.R.U32.HI R21, RZ, 0xf, R17 ;  /* 0x0000000fff157819 */ /* 0x000fe40000011611 */
[----:B------:R-:W-:Y:S02]  /*0640*/  LOP3.LUT R25, R3, 0x1010101, R4, 0x48, !PT ;  /* 0x0101010103197812 */ /* 0x000fe400078e4804 */
[----:B------:R-:W-:-:S02]  /*0650*/  SHF.R.U32.HI R32, RZ, 0x7, R18 ;  /* 0x00000007ff207819 */ /* 0x000fc40000011612 */
[----:B------:R-:W-:Y:S02]  /*0660*/  PRMT R23, R12, 0xba98, RZ ;  /* 0x0000ba980c177816 */ /* 0x000fe400000000ff */
[----:B------:R-:W-:Y:S02]  /*0670*/  LOP3.LUT R24, R21, R20, RZ, 0xc, !PT ;  /* 0x0000001415187212 */ /* 0x000fe400078e0cff */
[----:B------:R-:W-:Y:S02]  /*0680*/  LOP3.LUT R20, R8, R4, R3, 0x69, !PT ;  /* 0x0000000408147212 */ /* 0x000fe400078e6903 */
[----:B------:R-:W-:Y:S01]  /*0690*/  LOP3.LUT R21, R32, R25, RZ, 0xc, !PT ;  /* 0x0000001920157212 */ /* 0x000fe200078e0cff */
[----:B------:R-:W-:Y:S01]  /*06a0*/  IMAD.IADD R17, R17, 0x1, R24 ;  /* 0x0000000111117824 */ /* 0x000fe200078e0218 */
[----:B------:R-:W-:Y:S02]  /*06b0*/  LOP3.LUT R32, R16, R33, R23, 0x96, !PT ;  /* 0x0000002110207212 */ /* 0x000fe400078e9617 */
[-C--:B------:R-:W-:Y:S01]  /*06c0*/  LOP3.LUT R16, R4, R3.reuse, R13, 0xd4, !PT ;  /* 0x0000000304107212 */ /* 0x080fe200078ed40d */
[----:B------:R-:W-:Y:S01]  /*06d0*/  IMAD.IADD R21, R18, 0x1, R21 ;  /* 0x0000000112157824 */ /* 0x000fe200078e0215 */
[----:B------:R-:W-:-:S02]  /*06e0*/  LOP3.LUT R20, R4, R3, R20, 0xe8, !PT ;  /* 0x0000000304147212 */ /* 0x000fc400078ee814 */
[----:B------:R-:W-:Y:S02]  /*06f0*/  LOP3.LUT R32, R32, R19, RZ, 0x3c, !PT ;  /* 0x0000001320207212 */ /* 0x000fe400078e3cff */
[----:B------:R-:W-:Y:S02]  /*0700*/  PRMT R16, R16, 0xbb99, RZ ;  /* 0x0000bb9910107816 */ /* 0x000fe400000000ff */
[----:B------:R-:W-:Y:S02]  /*0710*/  PRMT R20, R20, 0xba98, RZ ;  /* 0x0000ba9814147816 */ /* 0x000fe400000000ff */
[----:B------:R-:W-:Y:S02]  /*0720*/  LOP3.LUT R16, R32, R16, R13, 0xb4, !PT ;  /* 0x0000001020107212 */ /* 0x000fe400078eb40d */
[----:B------:R-:W-:Y:S02]  /*0730*/  LOP3.LUT R20, R20, R8, R9, 0xf6, !PT ;  /* 0x0000000814147212 */ /* 0x000fe400078ef609 */
[----:B------:R-:W-:-:S02]  /*0740*/  LOP3.LUT R19, R3, 0x7fff7fff, RZ, 0xc, !PT ;  /* 0x7fff7fff03137812 */ /* 0x000fc400078e0cff */
[----:B------:R-:W-:Y:S02]  /*0750*/  LOP3.LUT R24, R4, 0x7fff7fff, RZ, 0xc0, !PT ;  /* 0x7fff7fff04187812 */ /* 0x000fe400078ec0ff */
[----:B------:R-:W-:Y:S02]  /*0760*/  LOP3.LUT R17, R17, R16, R20, 0x96, !PT ;  /* 0x0000001011117212 */ /* 0x000fe400078e9614 */
[----:B------:R-:W-:Y:S01]  /*0770*/  PRMT R16, R14, 0xbb99, RZ ;  /* 0x0000bb990e107816 */ /* 0x000fe200000000ff */
[----:B------:R-:W-:Y:S01]  /*0780*/  IMAD.IADD R13, R19, 0x1, R24 ;  /* 0x00000001130d7824 */ /* 0x000fe200078e0218 */
[C---:B------:R-:W-:Y:S02]  /*0790*/  LOP3.LUT R18, R3.reuse, 0x7fff7fff, RZ, 0xc0, !PT ;  /* 0x7fff7fff03127812 */ /* 0x040fe400078ec0ff */
[----:B------:R-:W-:Y:S02]  /*07a0*/  LOP3.LUT R21, R16, R17, R21, 0x96, !PT ;  /* 0x0000001110157212 */ /* 0x000fe400078e9615 */
[----:B------:R-:W-:-:S02]  /*07b0*/  LOP3.LUT R16, R3, 0x7f7f7f7f, RZ, 0xc, !PT ;  /* 0x7f7f7f7f03107812 */ /* 0x000fc400078e0cff */
[----:B------:R-:W-:Y:S02]  /*07c0*/  LOP3.LUT R19, R4, 0x7fff7fff, RZ, 0xc, !PT ;  /* 0x7fff7fff04137812 */ /* 0x000fe400078e0cff */
[-C--:B------:R-:W-:Y:S02]  /*07d0*/  LOP3.LUT R14, R3, R4.reuse, R13, 0x4d, !PT ;  /* 0x00000004030e7212 */ /* 0x080fe400078e4d0d */
[----:B------:R-:W-:Y:S01]  /*07e0*/  PRMT R17, R15, 0xba98, RZ ;  /* 0x0000ba980f117816 */ /* 0x000fe200000000ff */
[----:B------:R-:W-:Y:S01]  /*07f0*/  IMAD.IADD R15, R7, 0x1, R16 ;  /* 0x00000001070f7824 */ /* 0x000fe200078e0210 */
[----:B------:R-:W-:Y:S01]  /*0800*/  PRMT R20, R14, 0xbb99, RZ ;  /* 0x0000bb990e147816 */ /* 0x000fe200000000ff */
[----:B------:R-:W-:Y:S01]  /*0810*/  IMAD.IADD R16, R18, 0x1, R19 ;  /* 0x0000000112107824 */ /* 0x000fe200078e0213 */
[----:B------:R-:W-:Y:S02]  /*0820*/  LOP3.LUT R19, R4, 0x7f7f7f7f, RZ, 0xc, !PT ;  /* 0x7f7f7f7f04137812 */ /* 0x000fe400078e0cff */
[----:B------:R-:W-:-:S02]  /*0830*/  LOP3.LUT R23, R3, R4, RZ, 0x30, !PT ;  /* 0x0000000403177212 */ /* 0x000fc400078e30ff */
[----:B------:R-:W-:Y:S01]  /*0840*/  LOP3.LUT R25, R20, R21, R17, 0x96, !PT ;  /* 0x0000001514197212 */ /* 0x000fe200078e9611 */
[----:B------:R-:W-:Y:S01]  /*0850*/  IMAD.IADD R19, R26, 0x1, R19 ;  /* 0x000000011a137824 */ /* 0x000fe200078e0213 */
[CC--:B------:R-:W-:Y:S01]  /*0860*/  LOP3.LUT R17, R3.reuse, R4.reuse, R15, 0x4d, !PT ;  /* 0x0000000403117212 */ /* 0x0c0fe200078e4d0f */
[----:B------:R-:W-:Y:S01]  /*0870*/  IMAD.IADD R23, R22, 0x1, R23 ;  /* 0x0000000116177824 */ /* 0x000fe200078e0217 */
[-C--:B------:R-:W-:Y:S02]  /*0880*/  LOP3.LUT R18, R3, R4.reuse, R16, 0x8e, !PT ;  /* 0x0000000403127212 */ /* 0x080fe400078e8e10 */
[----:B------:R-:W-:Y:S02]  /*0890*/  PRMT R21, R17, 0xba98, RZ ;  /* 0x0000ba9811157816 */ /* 0x000fe400000000ff */
[----:B------:R-:W-:Y:S02]  /*08a0*/  PRMT R24, R18, 0xbb99, RZ ;  /* 0x0000bb9912187816 */ /* 0x000fe400000000ff */
[----:B------:R-:W-:-:S02]  /*08b0*/  LOP3.LUT R20, R3, R4, R19, 0xb2, !PT ;  /* 0x0000000403147212 */ /* 0x000fc400078eb213 */
[----:B------:R-:W-:Y:S02]  /*08c0*/  LOP3.LUT R24, R24, R25, R21, 0x96, !PT ;  /* 0x0000001918187212 */ /* 0x000fe400078e9615 */
[----:B------:R-:W-:Y:S02]  /*08d0*/  PRMT R22, R20, 0xba98, RZ ;  /* 0x0000ba9814167816 */ /* 0x000fe400000000ff */
[----:B------:R-:W-:Y:S02]  /*08e0*/  PRMT R23, R23, 0xbb99, RZ ;  /* 0x0000bb9917177816 */ /* 0x000fe400000000ff */
[----:B------:R-:W-:Y:S02]  /*08f0*/  LOP3.LUT R21, R4, R3, RZ, 0xc3, !PT ;  /* 0x0000000304157212 */ /* 0x000fe400078ec3ff */
[----:B------:R-:W-:Y:S02]  /*0900*/  LOP3.LUT R33, R22, R24, R23, 0x96, !PT ;  /* 0x0000001816217212 */ /* 0x000fe400078e9617 */
[----:B------:R-:W-:-:S02]  /*0910*/  SHF.R.U32.HI R21, RZ, 0x1, R21 ;  /* 0x00000001ff157819 */ /* 0x000fc40000011615 */
[CC--:B------:R-:W-:Y:S02]  /*0920*/  LOP3.LUT R25, R4.reuse, R3.reuse, R16, 0x4d, !PT ;  /* 0x0000000304197212 */ /* 0x0c0fe400078e4d10 */
[-C--:B------:R-:W-:Y:S02]  /*0930*/  LOP3.LUT R24, R4, R3.reuse, R19, 0x4d, !PT ;  /* 0x0000000304187212 */ /* 0x080fe400078e4d13 */
[----:B------:R-:W-:Y:S02]  /*0940*/  LOP3.LUT R21, R21, 0x7fff7fff, RZ, 0xc0, !PT ;  /* 0x7fff7fff15157812 */ /* 0x000fe400078ec0ff */
[----:B------:R-:W-:Y:S02]  /*0950*/  PRMT R22, R25, 0xbb99, RZ ;  /* 0x0000bb9919167816 */ /* 0x000fe400000000ff */
[----:B------:R-:W-:Y:S02]  /*0960*/  PRMT R23, R24, 0xba98, RZ ;  /* 0x0000ba9818177816 */ /* 0x000fe400000000ff */
[----:B------:R-:W-:-:S02]  /*0970*/  LOP3.LUT R32, R4, R3, RZ, 0xf3, !PT ;  /* 0x0000000304207212 */ /* 0x000fc400078ef3ff */
[----:B------:R-:W-:Y:S02]  /*0980*/  LOP3.LUT R34, R23, R33, R22, 0x96, !PT ;  /* 0x0000002117227212 */ /* 0x000fe400078e9616 */
[----:B------:R-:W-:Y:S01]  /*0990*/  LOP3.LUT R23, R4, R3, R13, 0x8e, !PT ;  /* 0x0000000304177212 */ /* 0x000fe200078e8e0d */
[----:B------:R-:W-:Y:S01]  /*09a0*/  IMAD.IADD R22, R32, 0x1, -R21 ;  /* 0x0000000120167824 */ /* 0x000fe200078e0a15 */
[----:B------:R-:W-:Y:S02]  /*09b0*/  PRMT R31, R31, 0xba98, RZ ;  /* 0x0000ba981f1f7816 */ /* 0x000fe400000000ff */
[----:B------:R-:W-:Y:S02]  /*09c0*/  PRMT R33, R23, 0xbb99, RZ ;  /* 0x0000bb9917217816 */ /* 0x000fe400000000ff */
[----:B------:R-:W-:Y:S02]  /*09d0*/  PRMT R22, R22, 0xbb99, RZ ;  /* 0x0000bb9916167816 */ /* 0x000fe400000000ff */
[----:B------:R-:W-:-:S02]  /*09e0*/  LOP3.LUT R28, R28, 0x7f7f7f7f, RZ, 0xc, !PT ;  /* 0x7f7f7f7f1c1c7812 */ /* 0x000fc400078e0cff */
[----:B------:R-:W-:Y:S02]  /*09f0*/  LOP3.LUT R34, R33, R34, R22, 0x96, !PT ;  /* 0x0000002221227212 */ /* 0x000fe400078e9616 */
[-C--:B------:R-:W-:Y:S01]  /*0a00*/  LOP3.LUT R22, R4, R3.reuse, RZ, 0x30, !PT ;  /* 0x0000000304167212 */ /* 0x080fe200078e30ff */
[----:B------:R-:W-:Y:S01]  /*0a10*/  IMAD.IADD R29, R29, 0x1, -R28 ;  /* 0x000000011d1d7824 */ /* 0x000fe200078e0a1c */
[----:B------:R-:W-:Y:S02]  /*0a20*/  IADD3 R26, PT, PT, -R26, -0x7f7f7f80, RZ ;  /* 0x808080801a1a7810 */ /* 0x000fe40007ffe1ff */
[----:B------:R-:W-:Y:S01]  /*0a30*/  SHF.R.U32.HI R14, RZ, 0xf, R14 ;  /* 0x0000000fff0e7819 */ /* 0x000fe2000001160e */
[----:B------:R-:W-:Y:S01]  /*0a40*/  IMAD.IADD R22, R21, 0x1, R22 ;  /* 0x0000000115167824 */ /* 0x000fe200078e0216 */
[----:B------:R-:W-:Y:S02]  /*0a50*/  LOP3.LUT R21, R4, R3, R15, 0x8e, !PT ;  /* 0x0000000304157212 */ /* 0x000fe400078e8e0f */
[----:B------:R-:W-:-:S02]  /*0a60*/  PRMT R29, R29, 0xba98, RZ ;  /* 0x0000ba981d1d7816 */ /* 0x000fc400000000ff */
[----:B------:R-:W-:Y:S02]  /*0a70*/  PRMT R33, R22, 0xbb99, RZ ;  /* 0x0000bb9916217816 */ /* 0x000fe400000000ff */
[----:B------:R-:W-:Y:S02]  /*0a80*/  PRMT R22, R21, 0xba98, RZ ;  /* 0x0000ba9815167816 */ /* 0x000fe400000000ff */
[----:B------:R-:W-:Y:S02]  /*0a90*/  SHF.R.U32.HI R17, RZ, 0x7, R17 ;  /* 0x00000007ff117819 */ /* 0x000fe40000011611 */
[----:B------:R-:W-:Y:S02]  /*0aa0*/  LOP3.LUT R34, R33, R34, R22, 0x96, !PT ;  /* 0x0000002221227212 */ /* 0x000fe400078e9616 */
[----:B------:R-:W-:Y:S02]  /*0ab0*/  LOP3.LUT R22, R4, R3, R15, 0xb2, !PT ;  /* 0x0000000304167212 */ /* 0x000fe400078eb20f */
[----:B------:R-:W-:-:S02]  /*0ac0*/  PRMT R33, R30, 0xbb99, RZ ;  /* 0x0000bb991e217816 */ /* 0x000fc400000000ff */
[----:B------:R-:W-:Y:S02]  /*0ad0*/  PRMT R30, R22, 0xba98, RZ ;  /* 0x0000ba98161e7816 */ /* 0x000fe400000000ff */
[----:B------:R-:W-:Y:S02]  /*0ae0*/  LOP3.LUT R15, R3, R4, R15, 0x71, !PT ;  /* 0x00000004030f7212 */ /* 0x000fe400078e710f */
[----:B------:R-:W-:Y:S02]  /*0af0*/  LOP3.LUT R33, R33, R34, R30, 0x96, !PT ;  /* 0x0000002221217212 */ /* 0x000fe400078e961e */
[CC--:B------:R-:W-:Y:S02]  /*0b00*/  VIADDMNMX.S16x2 R30, R3.reuse, R4.reuse, R27, !PT ;  /* 0x00000004031e7246 */ /* 0x0c0fe4000780031b */
[----:B------:R-:W-:Y:S02]  /*0b10*/  VIMNMX.U32 R34, PT, PT, R3, R4, !PT ;  /* 0x0000000403227248 */ /* 0x000fe40007fe0000 */
[----:B------:R-:W-:-:S02]  /*0b20*/  LOP3.LUT R33, R30, R33, R31, 0x96, !PT ;  /* 0x000000211e217212 */ /* 0x000fc400078e961f */
[CCC-:B------:R-:W-:Y:S02]  /*0b30*/  VIADDMNMX.S16x2.RELU R30, R3.reuse, R4.reuse, R27.reuse, !PT ;  /* 0x00000004031e7246 */ /* 0x1c0fe4000780131b */
[-C--:B------:R-:W-:Y:S02]  /*0b40*/  VIADDMNMX R31, R3, R4.reuse, R27, !PT ;  /* 0x00000004031f7246 */ /* 0x080fe4000780011b */
[----:B------:R-:W-:Y:S02]  /*0b50*/  SHF.R.U32.HI R15, RZ, 0x7, R15 ;  /* 0x00000007ff0f7819 */ /* 0x000fe4000001160f */
[----:B------:R-:W-:Y:S02]  /*0b60*/  LOP3.LUT R33, R31, R33, R30, 0x96, !PT ;  /* 0x000000211f217212 */ /* 0x000fe400078e961e */
[CCC-:B------:R-:W-:Y:S02]  /*0b70*/  VIADDMNMX.RELU R30, R3.reuse, R4.reuse, R27.reuse, !PT ;  /* 0x00000004031e7246 */ /* 0x1c0fe4000780111b */
[----:B------:R-:W-:-:S02]  /*0b80*/  VIADDMNMX.U16x2 R31, R3, R4, R27, !PT ;  /* 0x00000004031f7246 */ /* 0x000fc4000780021b */
[----:B------:R-:W-:Y:S02]  /*0b90*/  SHF.R.U32.HI R18, RZ, 0xf, R18 ;  /* 0x0000000fff127819 */ /* 0x000fe40000011612 */
[----:B------:R-:W-:Y:S02]  /*0ba0*/  LOP3.LUT R33, R31, R33, R30, 0x96, !PT ;  /* 0x000000211f217212 */ /* 0x000fe400078e961e */
[CCC-:B------:R-:W-:Y:S02]  /*0bb0*/  VIADDMNMX.U32 R30, R3.reuse, R4.reuse, R27.reuse, !PT ;  /* 0x00000004031e7246 */ /* 0x1c0fe4000780001b */
[----:B------:R-:W-:Y:S02]  /*0bc0*/  VIADDMNMX.S16x2 R31, R3, R4, R27, PT ;  /* 0x00000004031f7246 */ /* 0x000fe4000380031b */
[----:B------:R-:W-:Y:S02]  /*0bd0*/  SHF.R.U32.HI R20, RZ, 0x7, R20 ;  /* 0x00000007ff147819 */ /* 0x000fe40000011614 */
[----:B------:R-:W-:-:S02]  /*0be0*/  LOP3.LUT R33, R31, R33, R30, 0x96, !PT ;  /* 0x000000211f217212 */ /* 0x000fc400078e961e */
[CCC-:B------:R-:W-:Y:S02]  /*0bf0*/  VIADDMNMX.S16x2.RELU R30, R3.reuse, R4.reuse, R27.reuse, PT ;  /* 0x00000004031e7246 */ /* 0x1c0fe4000380131b */
[-C--:B------:R-:W-:Y:S02]  /*0c00*/  VIADDMNMX R31, R3, R4.reuse, R27, PT ;  /* 0x00000004031f7246 */ /* 0x080fe4000380011b */
[----:B------:R-:W-:Y:S02]  /*0c10*/  SHF.R.U32.HI R25, RZ, 0xf, R25 ;  /* 0x0000000fff197819 */ /* 0x000fe40000011619 */
[----:B------:R-:W-:Y:S02]  /*0c20*/  LOP3.LUT R33, R31, R33, R30, 0x96, !PT ;  /* 0x000000211f217212 */ /* 0x000fe400078e961e */
[CCC-:B------:R-:W-:Y:S02]  /*0c30*/  VIADDMNMX.RELU R30, R3.reuse, R4.reuse, R27.reuse, PT ;  /* 0x00000004031e7246 */ /* 0x1c0fe4000380111b */
[----:B------:R-:W-:-:S02]  /*0c40*/  VIADDMNMX.U16x2 R31, R3, R4, R27, PT ;  /* 0x00000004031f7246 */ /* 0x000fc4000380021b */
[----:B------:R-:W-:Y:S02]  /*0c50*/  SHF.R.U32.HI R24, RZ, 0x7, R24 ;  /* 0x00000007ff187819 */ /* 0x000fe40000011618 */
[----:B------:R-:W-:Y:S01]  /*0c60*/  LOP3.LUT R33, R31, R33, R30, 0x96, !PT ;  /* 0x000000211f217212 */ /* 0x000fe200078e961e */
[----:B------:R-:W-:Y:S01]  /*0c70*/  IMAD.IADD R30, R32, 0x1, -R28 ;  /* 0x00000001201e7824 */ /* 0x000fe200078e0a1c */
[CC--:B------:R-:W-:Y:S02]  /*0c80*/  VIMNMX.S16x2 R28, PT, PT, R3.reuse, R4.reuse, !PT ;  /* 0x00000004031c7248 */ /* 0x0c0fe40007fe0300 */
[CC--:B------:R-:W-:Y:S02]  /*0c90*/  VIADDMNMX.U32 R31, R3.reuse, R4.reuse, R27, PT ;  /* 0x00000004031f7246 */ /* 0x0c0fe4000380001b */
[----:B------:R-:W-:Y:S02]  /*0ca0*/  VIMNMX.U16x2 R32, PT, PT, R3, R4, !PT ;  /* 0x0000000403207248 */ /* 0x000fe40007fe0200 */
[----:B------:R-:W-:-:S02]  /*0cb0*/  LOP3.LUT R31, R28, R33, R31, 0x96, !PT ;  /* 0x000000211c1f7212 */ /* 0x000fc400078e961f */
[CC--:B------:R-:W-:Y:S02]  /*0cc0*/  VIMNMX R33, PT, PT, R3.reuse, R4.reuse, !PT ;  /* 0x0000000403217248 */ /* 0x0c0fe40007fe0100 */
[----:B------:R-:W-:Y:S02]  /*0cd0*/  PRMT R30, R30, 0xba98, RZ ;  /* 0x0000ba981e1e7816 */ /* 0x000fe400000000ff */
[----:B------:R-:W-:Y:S02]  /*0ce0*/  LOP3.LUT R33, R32, R31, R33, 0x96, !PT ;  /* 0x0000001f20217212 */ /* 0x000fe400078e9621 */
[----:B------:R-:W-:Y:S02]  /*0cf0*/  VIMNMX.S16x2 R31, PT, PT, R3, R4, PT ;  /* 0x00000004031f7248 */ /* 0x000fe40003fe0300 */
[----:B------:R-:W-:Y:S02]  /*0d00*/  SHF.R.U32.HI R23, RZ, 0xf, R23 ;  /* 0x0000000fff177819 */ /* 0x000fe40000011617 */
[----:B------:R-:W-:-:S02]  /*0d10*/  LOP3.LUT R35, R31, R33, R34, 0x96, !PT ;  /* 0x000000211f237212 */ /* 0x000fc400078e9622 */
[CC--:B------:R-:W-:Y:S02]  /*0d20*/  VIMNMX R34, PT, PT, R3.reuse, R4.reuse, PT ;  /* 0x0000000403227248 */ /* 0x0c0fe40003fe0100 */
[-C--:B------:R-:W-:Y:S02]  /*0d30*/  VIMNMX.U16x2 R33, PT, PT, R3, R4.reuse, PT ;  /* 0x0000000403217248 */ /* 0x080fe40003fe0200 */
[----:B------:R-:W-:Y:S02]  /*0d40*/  SHF.R.U32.HI R21, RZ, 0x7, R21 ;  /* 0x00000007ff157819 */ /* 0x000fe40000011615 */
[----:B------:R-:W-:Y:S02]  /*0d50*/  LOP3.LUT R36, R33, R35, R34, 0x96, !PT ;  /* 0x0000002321247212 */ /* 0x000fe400078e9622 */
[CC--:B------:R-:W-:Y:S02]  /*0d60*/  VIMNMX.U32 R34, PT, PT, R3.reuse, R4.reuse, PT ;  /* 0x0000000403227248 */ /* 0x0c0fe40003fe0000 */
[----:B------:R-:W-:-:S02]  /*0d70*/  VIMNMX3.S16x2 R35, R3, R4, R27, !PT ;  /* 0x000000040323720f */ /* 0x000fc4000780031b */
[----:B------:R-:W-:Y:S02]  /*0d80*/  SHF.R.U32.HI R22, RZ, 0x7, R22 ;  /* 0x00000007ff167819 */ /* 0x000fe40000011616 */
[----:B------:R-:W-:Y:S02]  /*0d90*/  LOP3.LUT R36, R35, R36, R34, 0x96, !PT ;  /* 0x0000002423247212 */ /* 0x000fe400078e9622 */
[CCC-:B------:R-:W-:Y:S02]  /*0da0*/  VIMNMX3.S16x2.RELU R34, R3.reuse, R4.reuse, R27.reuse, !PT ;  /* 0x000000040322720f */ /* 0x1c0fe4000780131b */
[----:B------:R-:W-:-:S04]  /*0db0*/  VIMNMX3 R35, R3, R4, R27, !PT ;  /* 0x000000040323720f */ /* 0x000fc8000780011b */
[----:B------:R-:W-:Y:S02]  /*0dc0*/  LOP3.LUT R36, R35, R36, R34, 0x96, !PT ;  /* 0x0000002423247212 */ /* 0x000fe400078e9622 */
[CCC-:B------:R-:W-:Y:S02]  /*0dd0*/  VIMNMX3.RELU R34, R3.reuse, R4.reuse, R27.reuse, !PT ;  /* 0x000000040322720f */ /* 0x1c0fe4000780111b */
[----:B------:R-:W-:-:S04]  /*0de0*/  VIMNMX3.U16x2 R35, R3, R4, R27, !PT ;  /* 0x000000040323720f */ /* 0x000fc8000780021b */
[----:B------:R-:W-:Y:S02]  /*0df0*/  LOP3.LUT R36, R35, R36, R34, 0x96, !PT ;  /* 0x0000002423247212 */ /* 0x000fe400078e9622 */
[CC--:B------:R-:W-:Y:S02]  /*0e00*/  VIMNMX.S16x2.RELU R35, PT, PT, R3.reuse, R4.reuse, !PT ;  /* 0x0000000403237248 */ /* 0x0c0fe40007fe1300 */
[----:B------:R-:W-:-:S04]  /*0e10*/  VIMNMX3.U32 R34, R3, R4, R27, !PT ;  /* 0x000000040322720f */ /* 0x000fc8000780001b */
[----:B------:R-:W-:Y:S02]  /*0e20*/  LOP3.LUT R36, R35, R36, R34, 0x96, !PT ;  /* 0x0000002423247212 */ /* 0x000fe400078e9622 */
[CC--:B------:R-:W-:Y:S02]  /*0e30*/  VIMNMX.RELU R34, PT, PT, R3.reuse, R4.reuse, !PT ;  /* 0x0000000403227248 */ /* 0x0c0fe40007fe1100 */
[----:B------:R-:W-:-:S04]  /*0e40*/  VIMNMX3.S16x2 R35, R3, R4, R27, PT ;  /* 0x000000040323720f */ /* 0x000fc8000380031b */
[----:B------:R-:W-:Y:S02]  /*0e50*/  LOP3.LUT R36, R35, R36, R34, 0x96, !PT ;  /* 0x0000002423247212 */ /* 0x000fe400078e9622 */
[CCC-:B------:R-:W-:Y:S02]  /*0e60*/  VIMNMX3.S16x2.RELU R34, R3.reuse, R4.reuse, R27.reuse, PT ;  /* 0x000000040322720f */ /* 0x1c0fe4000380131b */
[----:B------:R-:W-:-:S04]  /*0e70*/  VIMNMX3 R35, R3, R4, R27, PT ;  /* 0x000000040323720f */ /* 0x000fc8000380011b */
[----:B------:R-:W-:Y:S02]  /*0e80*/  LOP3.LUT R36, R35, R36, R34, 0x96, !PT ;  /* 0x0000002423247212 */ /* 0x000fe400078e9622 */
[CCC-:B------:R-:W-:Y:S02]  /*0e90*/  VIMNMX3.RELU R34, R3.reuse, R4.reuse, R27.reuse, PT ;  /* 0x000000040322720f */ /* 0x1c0fe4000380111b */
[CCC-:B------:R-:W-:Y:S02]  /*0ea0*/  VIMNMX3.U16x2 R35, R3.reuse, R4.reuse, R27.reuse, PT ;  /* 0x000000040323720f */ /* 0x1c0fe4000380021b */
[----:B------:R-:W-:Y:S02]  /*0eb0*/  VIMNMX3.U32 R27, R3, R4, R27, PT ;  /* 0x00000004031b720f */ /* 0x000fe4000380001b */
[----:B------:R-:W-:Y:S02]  /*0ec0*/  LOP3.LUT R35, R35, R36, R34, 0x96, !PT ;  /* 0x0000002423237212 */ /* 0x000fe400078e9622 */
[----:B------:R-:W-:-:S02]  /*0ed0*/  VIMNMX.S16x2.RELU R34, PT, PT, R3, R4, PT ;  /* 0x0000000403227248 */ /* 0x000fc40003fe1300 */
[CC--:B------:R-:W-:Y:S02]  /*0ee0*/  VABSDIFF4.U8.ACC R36, R3.reuse, R4.reuse, RZ ;  /* 0x0000000403247215 */ /* 0x0c0fe400000e08ff */
[----:B------:R-:W-:Y:S02]  /*0ef0*/  LOP3.LUT R34, R34, R35, R27, 0x96, !PT ;  /* 0x0000002322227212 */ /* 0x000fe400078e961b */
[----:B------:R-:W-:-:S04]  /*0f00*/  VIMNMX.RELU R27, PT, PT, R3, R4, PT ;  /* 0x00000004031b7248 */ /* 0x000fc80003fe1100 */
[----:B------:R-:W-:Y:S02]  /*0f10*/  LOP3.LUT R34, R28, R34, R27, 0x96, !PT ;  /* 0x000000221c227212 */ /* 0x000fe400078e961b */
[--C-:B------:R-:W-:Y:S02]  /*0f20*/  LOP3.LUT R27, R3, R4, R19.reuse, 0x8e, !PT ;  /* 0x00000004031b7212 */ /* 0x100fe400078e8e13 */
[C---:B------:R-:W-:Y:S02]  /*0f30*/  LOP3.LUT R19, R4.reuse, R3, R19, 0x71, !PT ;  /* 0x0000000304137212 */ /* 0x040fe400078e7113 */
[----:B------:R-:W-:Y:S02]  /*0f40*/  PRMT R28, R27, 0xba98, RZ ;  /* 0x0000ba981b1c7816 */ /* 0x000fe400000000ff */
[----:B------:R-:W-:Y:S02]  /*0f50*/  SHF.R.U32.HI R27, RZ, 0x7, R27 ;  /* 0x00000007ff1b7819 */ /* 0x000fe4000001161b */
[----:B------:R-:W-:-:S02]  /*0f60*/  LOP3.LUT R35, R4, R28, R3, 0xb8, !PT ;  /* 0x0000001c04237212 */ /* 0x000fc400078eb803 */
[----:B------:R-:W-:Y:S02]  /*0f70*/  SHF.R.U32.HI R19, RZ, 0x7, R19 ;  /* 0x00000007ff137819 */ /* 0x000fe40000011613 */
[----:B------:R-:W-:Y:S02]  /*0f80*/  LOP3.LUT R34, R35, R34, R32, 0x96, !PT ;  /* 0x0000002223227212 */ /* 0x000fe400078e9620 */
[----:B------:R-:W-:-:S04]  /*0f90*/  LOP3.LUT R32, R4, R29, R3, 0xb8, !PT ;  /* 0x0000001d04207212 */ /* 0x000fc800078eb803 */
[----:B------:R-:W-:Y:S02]  /*0fa0*/  LOP3.LUT R34, R32, R34, R31, 0x96, !PT ;  /* 0x0000002220227212 */ /* 0x000fe400078e961f */
[----:B------:R-:W-:-:S04]  /*0fb0*/  LOP3.LUT R32, R28, R4, R3, 0xca, !PT ;  /* 0x000000041c207212 */ /* 0x000fc800078eca03 */
[----:B------:R-:W-:Y:S02]  /*0fc0*/  LOP3.LUT R33, R32, R34, R33, 0x96, !PT ;  /* 0x0000002220217212 */ /* 0x000fe400078e9621 */
[----:B------:R-:W-:-:S04]  /*0fd0*/  LOP3.LUT R32, R26, 0x80808080, R3, 0xb4, !PT ;  /* 0x808080801a207812 */ /* 0x000fc800078eb403 */
[----:B------:R-:W-:-:S04]  /*0fe0*/  LOP3.LUT R31, R32, 0x80808080, R3, 0x80, !PT ;  /* 0x80808080201f7812 */ /* 0x000fc800078e8003 */
[----:B------:R-:W-:-:S05]  /*0ff0*/  SHF.R.U32.HI R31, RZ, 0x7, R31 ;  /* 0x00000007ff1f7819 */ /* 0x000fca000001161f */
[----:B------:R-:W-:Y:S01]  /*1000*/  IMAD.IADD R31, R32, 0x1, -R31 ;  /* 0x00000001201f7824 */ /* 0x000fe200078e0a1f */
[----:B------:R-:W-:-:S04]  /*1010*/  LOP3.LUT R32, R4, R30, R3, 0xb8, !PT ;  /* 0x0000001e04207212 */ /* 0x000fc800078eb803 */
[----:B------:R-:W-:Y:S02]  /*1020*/  LOP3.LUT R33, R31, R33, R32, 0x96, !PT ;  /* 0x000000211f217212 */ /* 0x000fe400078e9620 */
[----:B------:R-:W-:-:S04]  /*1030*/  PRMT R31, R3, 0x7654, R4 ;  /* 0x00007654031f7816 */ /* 0x000fc80000000004 */
[----:B------:R-:W-:Y:S02]  /*1040*/  SHF.R.U32.HI R32, RZ, 0x10, R31 ;  /* 0x00000010ff207819 */ /* 0x000fe4000001161f */
[----:B------:R-:W-:-:S04]  /*1050*/  PRMT R31, R3, 0x3210, R4 ;  /* 0x00003210031f7816 */ /* 0x000fc80000000004 */
[----:B------:R-:W-:Y:S02]  /*1060*/  LEA.HI R34, R31, -R32, RZ, 0x10 ;  /* 0x800000201f227211 */ /* 0x000fe400078f80ff */
[----:B------:R-:W-:Y:S02]  /*1070*/  PRMT R31, R3, 0x7710, RZ ;  /* 0x00007710031f7816 */ /* 0x000fe400000000ff */
[----:B------:R-:W-:Y:S02]  /*1080*/  PRMT R32, RZ, 0x54, R4 ;  /* 0x00000054ff207816 */ /* 0x000fe40000000004 */
[----:B------:R-:W-:-:S03]  /*1090*/  IABS R35, R34 ;  /* 0x0000002200237213 */ /* 0x000fc60000000000 */
[----:B------:R-:W-:Y:S01]  /*10a0*/  IMAD.IADD R32, R31, 0x1, -R32 ;  /* 0x000000011f207824 */ /* 0x000fe200078e0a20 */
[----:B------:R-:W-:-:S04]  /*10b0*/  LOP3.LUT R31, RZ, R3, RZ, 0x33, !PT ;  /* 0x00000003ff1f7212 */ /* 0x000fc800078e33ff */
[----:B------:R-:W-:Y:S01]  /*10c0*/  IABS R32, R32 ;  /* 0x0000002000207213 */ /* 0x000fe20000000000 */
[----:B------:R-:W-:-:S04]  /*10d0*/  VIADD.16x2 R31, R31, 0x10001 ;  /* 0x000100011f1f7836 */ /* 0x000fc80000000200 */
[----:B------:R-:W-:Y:S01]  /*10e0*/  IMAD.MOV.U32 R34, RZ, RZ, R32 ;  /* 0x000000ffff227224 */ /* 0x000fe200078e0020 */
[----:B------:R-:W-:-:S03]  /*10f0*/  LOP3.LUT R32, R31, R3, RZ, 0xc0, !PT ;  /* 0x000000031f207212 */ /* 0x000fc600078ec0ff */
[----:B------:R-:W-:Y:S01]  /*1100*/  IMAD.IADD R34, R34, 0x1, R35 ;  /* 0x0000000122227824 */ /* 0x000fe200078e0223 */
[----:B------:R-:W-:-:S04]  /*1110*/  SHF.R.U32.HI R32, RZ, 0xf, R32 ;  /* 0x0000000fff207819 */ /* 0x000fc80000011620 */
[----:B------:R-:W-:-:S05]  /*1120*/  LOP3.LUT R32, R32, 0x10001, RZ, 0xc0, !PT ;  /* 0x0001000120207812 */ /* 0x000fca00078ec0ff */
[----:B------:R-:W-:-:S05]  /*1130*/  IMAD.IADD R32, R31, 0x1, -R32 ;  /* 0x000000011f207824 */ /* 0x000fca00078e0a20 */
[----:B------:R-:W-:Y:S01]  /*1140*/  LOP3.LUT R34, R34, R33, R32, 0x96, !PT ;  /* 0x0000002122227212 */ /* 0x000fe200078e9620 */
[----:B------:R-:W-:-:S05]  /*1150*/  VIADD.16x2 R33, R3, -R4 ;  /* 0x8000000403217236 */ /* 0x000fca0000000200 */
[----:B------:R-:W-:-:S04]  /*1160*/  LOP3.LUT R32, R33, R4, R3, 0xb2, !PT ;  /* 0x0000000421207212 */ /* 0x000fc800078eb203 */
[----:B------:R-:W-:-:S04]  /*1170*/  PRMT R32, R32, 0xbb99, RZ ;  /* 0x0000bb9920207816 */ /* 0x000fc800000000ff */
[C---:B------:R-:W-:Y:S02]  /*1180*/  LOP3.LUT R35, R32.reuse, R33, RZ, 0x3c, !PT ;  /* 0x0000002120237212 */ /* 0x040fe400078e3cff */
[----:B------:R-:W-:-:S05]  /*1190*/  LOP3.LUT R32, R32, 0x10001, RZ, 0xc0, !PT ;  /* 0x0001000120207812 */ /* 0x000fca00078ec0ff */
[----:B------:R-:W-:-:S05]  /*11a0*/  IMAD.IADD R32, R35, 0x1, R32 ;  /* 0x0000000123207824 */ /* 0x000fca00078e0220 */
[----:B------:R-:W-:-:S04]  /*11b0*/  LOP3.LUT R35, R32, 0xffff, RZ, 0xc0, !PT ;  /* 0x0000ffff20237812 */ /* 0x000fc800078ec0ff */
[----:B------:R-:W-:-:S04]  /*11c0*/  LEA.HI R35, R32, R35, RZ, 0x10 ;  /* 0x0000002320237211 */ /* 0x000fc800078f80ff */
[----:B------:R-:W-:Y:S02]  /*11d0*/  LOP3.LUT R34, R35, R34, R36, 0x96, !PT ;  /* 0x0000002223227212 */ /* 0x000fe400078e9624 */
[----:B------:R-:W-:-:S04]  /*11e0*/  LOP3.LUT R36, R4, 0x80808080, RZ, 0x3c, !PT ;  /* 0x8080808004247812 */ /* 0x000fc800078e3cff */
[----:B------:R-:W-:-:S04]  /*11f0*/  VABSDIFF4.U8 R11, R11, R36, RZ ;  /* 0x000000240b0b7215 */ /* 0x000fc800000e00ff */
[----:B------:R-:W-:Y:S02]  /*1200*/  SHF.R.U32.HI R35, RZ, 0x8, R11 ;  /* 0x00000008ff237819 */ /* 0x000fe4000001160b */
[----:B------:R-:W-:Y:S02]  /*1210*/  LOP3.LUT R36, R11, 0xff00ff, RZ, 0xc0, !PT ;  /* 0x00ff00ff0b247812 */ /* 0x000fe400078ec0ff */
[----:B------:R-:W-:-:S05]  /*1220*/  LOP3.LUT R35, R35, 0xff00ff, RZ, 0xc0, !PT ;  /* 0x00ff00ff23237812 */ /* 0x000fca00078ec0ff */
[----:B------:R-:W-:-:S05]  /*1230*/  IMAD.IADD R35, R35, 0x1, R36 ;  /* 0x0000000123237824 */ /* 0x000fca00078e0224 */
[----:B------:R-:W-:-:S04]  /*1240*/  LOP3.LUT R36, R35, 0x1ff, RZ, 0xc0, !PT ;  /* 0x000001ff23247812 */ /* 0x000fc800078ec0ff */
[----:B------:R-:W-:-:S04]  /*1250*/  LEA.HI R35, R35, R36, RZ, 0x10 ;  /* 0x0000002423237211 */ /* 0x000fc800078f80ff */
[----:B------:R-:W-:-:S04]  /*1260*/  LOP3.LUT R35, R34, R35, RZ, 0x3c, !PT ;  /* 0x0000002322237212 */ /* 0x000fc800078e3cff */
[----:B------:R-:W-:-:S04]  /*1270*/  LOP3.LUT R14, R35, 0x10001, R14, 0x78, !PT ;  /* 0x00010001230e7812 */ /* 0x000fc800078e780e */
[----:B------:R-:W-:Y:S02]  /*1280*/  LOP3.LUT R17, R14, 0x1010101, R17, 0x78, !PT ;  /* 0x010101010e117812 */ /* 0x000fe400078e7811 */
[--C-:B------:R-:W-:Y:S02]  /*1290*/  LOP3.LUT R14, R3, R4, R13.reuse, 0x71, !PT ;  /* 0x00000004030e7212 */ /* 0x100fe400078e710d */
[----:B------:R-:W-:Y:S02]  /*12a0*/  LOP3.LUT R13, R4, R3, R13, 0xb2, !PT ;  /* 0x00000003040d7212 */ /* 0x000fe400078eb20d */
[----:B------:R-:W-:Y:S02]  /*12b0*/  SHF.R.U32.HI R14, RZ, 0xf, R14 ;  /* 0x0000000fff0e7819 */ /* 0x000fe4000001160e */
[----:B------:R-:W-:Y:S02]  /*12c0*/  SHF.R.U32.HI R13, RZ, 0xf, R13 ;  /* 0x0000000fff0d7819 */ /* 0x000fe4000001160d */
[----:B------:R-:W-:-:S04]  /*12d0*/  LOP3.LUT R14, R17, 0x10001, R14, 0x78, !PT ;  /* 0x00010001110e7812 */ /* 0x000fc800078e780e */
[----:B------:R-:W-:Y:S02]  /*12e0*/  LOP3.LUT R15, R14, 0x1010101, R15, 0x78, !PT ;  /* 0x010101010e0f7812 */ /* 0x000fe400078e780f */
[----:B------:R-:W-:Y:S02]  /*12f0*/  LOP3.LUT R14, R3, R4, R16, 0xb2, !PT ;  /* 0x00000004030e7212 */ /* 0x000fe400078eb210 */
[----:B------:R-:W-:Y:S02]  /*1300*/  LOP3.LUT R18, R15, 0x10001, R18, 0x78, !PT ;  /* 0x000100010f127812 */ /* 0x000fe400078e7812 */
[----:B------:R-:W-:Y:S02]  /*1310*/  SHF.R.U32.HI R14, RZ, 0xf, R14 ;  /* 0x0000000fff0e7819 */ /* 0x000fe4000001160e */
[----:B------:R-:W-:Y:S02]  /*1320*/  LOP3.LUT R27, R18, 0x1010101, R27, 0x78, !PT ;  /* 0x01010101121b7812 */ /* 0x000fe400078e781b */
[----:B------:R-:W-:-:S02]  /*1330*/  LOP3.LUT R16, R4, R3, R16, 0x71, !PT ;  /* 0x0000000304107212 */ /* 0x000fc400078e7110 */
[----:B------:R-:W-:Y:S02]  /*1340*/  LOP3.LUT R27, R27, 0x10001, R14, 0x78, !PT ;  /* 0x000100011b1b7812 */ /* 0x000fe400078e780e */
[----:B------:R-:W-:Y:S02]  /*1350*/  SHF.R.U32.HI R16, RZ, 0xf, R16 ;  /* 0x0000000fff107819 */ /* 0x000fe40000011610 */
[----:B------:R-:W-:Y:S02]  /*1360*/  LOP3.LUT R20, R27, 0x1010101, R20, 0x78, !PT ;  /* 0x010101011b147812 */ /* 0x000fe400078e7814 */
[----:B------:R-:W-:Y:S02]  /*1370*/  LOP3.LUT R14, R3, 0x80808080, RZ, 0xfc, !PT ;  /* 0x80808080030e7812 */ /* 0x000fe400078efcff */
[----:B------:R-:W-:-:S03]  /*1380*/  LOP3.LUT R25, R20, 0x10001, R25, 0x78, !PT ;  /* 0x0001000114197812 */ /* 0x000fc600078e7819 */
[----:B------:R-:W-:Y:S01]  /*1390*/  IMAD.IADD R7, R14, 0x1, -R7 ;  /* 0x000000010e077824 */ /* 0x000fe200078e0a07 */
[----:B------:R-:W-:Y:S02]  /*13a0*/  LOP3.LUT R25, R25, 0x1010101, R24, 0x78, !PT ;  /* 0x0101010119197812 */ /* 0x000fe400078e7818 */
[----:B------:R-:W-:Y:S02]  /*13b0*/  LOP3.LUT R14, R33, R4, R3, 0x42, !PT ;  /* 0x00000004210e7212 */ /* 0x000fe400078e4203 */
[----:B------:R-:W-:Y:S02]  /*13c0*/  LOP3.LUT R16, R25, 0x10001, R16, 0x78, !PT ;  /* 0x0001000119107812 */ /* 0x000fe400078e7810 */
[----:B------:R-:W-:Y:S02]  /*13d0*/  LOP3.LUT R9, R7, 0x80808080, R9, 0x96, !PT ;  /* 0x8080808007097812 */ /* 0x000fe400078e9609 */
[----:B------:R-:W-:Y:S02]  /*13e0*/  LOP3.LUT R16, R16, 0x1010101, R19, 0x78, !PT ;  /* 0x0101010110107812 */ /* 0x000fe400078e7813 */
[----:B------:R-:W-:-:S02]  /*13f0*/  PRMT R14, R14, 0xbb99, RZ ;  /* 0x0000bb990e0e7816 */ /* 0x000fc400000000ff */
[----:B------:R-:W-:Y:S02]  /*1400*/  LOP3.LUT R16, R16, 0x10001, R23, 0x78, !PT ;  /* 0x0001000110107812 */ /* 0x000fe400078e7817 */
[----:B------:R-:W-:Y:S02]  /*1410*/  LOP3.LUT R15, R4, R3, R9, 0x24, !PT ;  /* 0x00000003040f7212 */ /* 0x000fe400078e2409 */
[----:B------:R-:W-:Y:S02]  /*1420*/  LOP3.LUT R16, R16, 0x1010101, R21, 0x78, !PT ;  /* 0x0101010110107812 */ /* 0x000fe400078e7815 */
[----:B------:R-:W-:Y:S02]  /*1430*/  LOP3.LUT R6, R14, 0x7fff7fff, R6, 0x60, !PT ;  /* 0x7fff7fff0e067812 */ /* 0x000fe400078e6006 */
[----:B------:R-:W-:Y:S02]  /*1440*/  PRMT R15, R15, 0xba98, RZ ;  /* 0x0000ba980f0f7816 */ /* 0x000fe400000000ff */
[----:B------:R-:W-:-:S02]  /*1450*/  LOP3.LUT R17, R16, 0x10001, R13, 0x78, !PT ;  /* 0x0001000110117812 */ /* 0x000fc400078e780d */
[----:B------:R-:W-:Y:S02]  /*1460*/  LOP3.LUT R6, R6, R33, R14, 0xf4, !PT ;  /* 0x0000002106067212 */ /* 0x000fe400078ef40e */
[----:B------:R-:W-:Y:S02]  /*1470*/  LOP3.LUT R13, R4, R3, R33, 0xb2, !PT ;  /* 0x00000003040d7212 */ /* 0x000fe400078eb221 */
[----:B------:R-:W-:Y:S02]  /*1480*/  LOP3.LUT R15, R9, R15, R10, 0xb8, !PT ;  /* 0x0000000f090f7212 */ /* 0x000fe400078eb80a */
[----:B------:R-:W-:Y:S02]  /*1490*/  LOP3.LUT R17, R17, 0x1010101, R22, 0x78, !PT ;  /* 0x0101010111117812 */ /* 0x000fe400078e7816 */
[----:B------:R-:W-:Y:S02]  /*14a0*/  PRMT R10, R13, 0xbb99, RZ ;  /* 0x0000bb990d0a7816 */ /* 0x000fe400000000ff */
[----:B------:R-:W-:-:S02]  /*14b0*/  LOP3.LUT R4, R3, R4, R7, 0xb2, !PT ;  /* 0x0000000403047212 */ /* 0x000fc400078eb207 */
[----:B------:R-:W-:Y:S02]  /*14c0*/  LOP3.LUT R6, R15, R17, R6, 0x96, !PT ;  /* 0x000000110f067212 */ /* 0x000fe400078e9606 */
[----:B------:R-:W-:Y:S01]  /*14d0*/  PRMT R4, R4, 0xba98, RZ ;  /* 0x0000ba9804047816 */ /* 0x000fe200000000ff */
[----:B------:R-:W0:Y:S01]  /*14e0*/  LDC.64 R14, c[0x0][0x390] ;  /* 0x0000e400ff0e7b82 */ /* 0x000e220000000a00 */
[----:B------:R-:W-:-:S04]  /*14f0*/  LOP3.LUT R6, R6, R33, R10, 0xb4, !PT ;  /* 0x0000002106067212 */ /* 0x000fc800078eb40a */
[----:B------:R-:W-:-:S04]  /*1500*/  LOP3.LUT R4, R6, R4, R9, 0x78, !PT ;  /* 0x0000000406047212 */ /* 0x000fc800078e7809 */
[----:B------:R-:W-:-:S04]  /*1510*/  LOP3.LUT R3, R4, 0x80808080, R3, 0x78, !PT ;  /* 0x8080808004037812 */ /* 0x000fc800078e7803 */
[----:B------:R-:W-:-:S04]  /*1520*/  LOP3.LUT R3, R26, R3, R2, 0x96, !PT ;  /* 0x000000031a037212 */ /* 0x000fc800078e9602 */
[----:B------:R-:W-:-:S04]  /*1530*/  LOP3.LUT R3, R7, R3, R12, 0x96, !PT ;  /* 0x0000000307037212 */ /* 0x000fc800078e960c */
[----:B------:R-:W-:Y:S01]  /*1540*/  LOP3.LUT R3, R11, R3, R8, 0x96, !PT ;  /* 0x000000030b037212 */ /* 0x000fe200078e9608 */
[----:B0-----:R-:W-:-:S03]  /*1550*/  IMAD.WIDE R14, R0, 0x4, R14 ;  /* 0x00000004000e7825 */ /* 0x001fc600078e020e */
[----:B------:R-:W-:-:S04]  /*1560*/  LOP3.LUT R3, R5, R3, R32, 0x96, !PT ;  /* 0x0000000305037212 */ /* 0x000fc800078e9620 */
[----:B------:R-:W-:-:S04]  /*1570*/  LOP3.LUT R3, R28, R3, R29, 0x96, !PT ;  /* 0x000000031c037212 */ /* 0x000fc800078e961d */
[----:B------:R-:W-:-:S04]  /*1580*/  LOP3.LUT R3, R31, R3, R30, 0x96, !PT ;  /* 0x000000031f037212 */ /* 0x000fc800078e961e */
[----:B------:R-:W-:-:S04]  /*1590*/  LOP3.LUT R3, R2, R3, R33, 0x96, !PT ;  /* 0x0000000302037212 */ /* 0x000fc800078e9621 */
[----:B------:R-:W-:-:S05]  /*15a0*/  LOP3.LUT R3, R3, R12, RZ, 0x3c, !PT ;  /* 0x0000000c03037212 */ /* 0x000fca00078e3cff */
[----:B------:R-:W-:Y:S01]  /*15b0*/  STG.E desc[UR4][R14.64], R3 ;  /* 0x000000030e007986 */ /* 0x000fe2000c101904 */
[----:B------:R-:W-:Y:S05]  /*15c0*/  EXIT ;  /* 0x000000000000794d */ /* 0x000fea0003800000 */
.L_x_0:
[----:B------:R-:W-:-:S00]  /*15d0*/  BRA `(.L_x_0) ;  /* 0xfffffffc00fc7947 */ /* 0x000fc0000383ffff */
[----:B------:R-:W-:-:S00]  /*15e0*/  NOP ;  /* 0x0000000000007918 */ /* 0x000fc00000000000 */
        /* <DEDUP_REMOVED lines=9> */
.L_x_1:


//--------------------- .nv.shared.reserved.0     --------------------------
	.section	.nv.shared.reserved.0,"aw",@nobits
	.weak		__nv_reservedSMEM_offset_0_alias
	.size		__nv_reservedSMEM_offset_0_alias, 0, 64
	.other		__nv_reservedSMEM_offset_0_alias,@"STO_CUDA_RESERVED_SHARED STV_DEFAULT"
__nv_reservedSMEM_offset_0_alias:
	.zero		0
	.zero		64


//--------------------- .nv.constant0._Z15simd_intrinsicsiPKjPj --------------------------
	.section	.nv.constant0._Z15simd_intrinsicsiPKjPj,"a",@progbits
	.sectionflags	@""
	.align	4
.nv.constant0._Z15simd_intrinsicsiPKjPj:
	.zero		920


//--------------------- SYMBOLS --------------------------

	.type		.nv.reservedSmem.offset0,@object
	.size		.nv.reservedSmem.offset0,0x4
